	.headerflags	@"EF_CUDA_TEXMODE_UNIFIED EF_CUDA_64BIT_ADDRESS EF_CUDA_ACCELERATORS EF_CUDA_SM90 EF_CUDA_VIRTUAL_SM(EF_CUDA_SM90)"
	.elftype	@"ET_EXEC"


//--------------------- .nv.info                  --------------------------
	.section	.nv.info,"",@"SHT_CUDA_INFO"
	.align	4


	//----- nvinfo : EIATTR_REGCOUNT
	.align		4
        /*0000*/ 	.byte	0x04, 0x2f
        /*0002*/ 	.short	(.L_1 - .L_0)
	.align		4
.L_0:
        /*0004*/ 	.word	index@(triton_poi_fused__unsafe_index_add_mul_sub_29)
        /*0008*/ 	.word	0x00000048


	//----- nvinfo : EIATTR_MIN_STACK_SIZE
	.align		4
.L_1:
        /*000c*/ 	.byte	0x04, 0x12
        /*000e*/ 	.short	(.L_3 - .L_2)
	.align		4
.L_2:
        /*0010*/ 	.word	index@(triton_poi_fused__unsafe_index_add_mul_sub_29)
        /*0014*/ 	.word	0x00000000


	//----- nvinfo : EIATTR_FRAME_SIZE
	.align		4
.L_3:
        /*0018*/ 	.byte	0x04, 0x11
        /*001a*/ 	.short	(.L_5 - .L_4)
	.align		4
.L_4:
        /*001c*/ 	.word	index@(triton_poi_fused__unsafe_index_add_mul_sub_29)
        /*0020*/ 	.word	0x00000000


	//----- nvinfo : EIATTR_MIN_STACK_SIZE
	.align		4
.L_5:
        /*0024*/ 	.byte	0x04, 0x12
        /*0026*/ 	.short	(.L_7 - .L_6)
	.align		4
.L_6:
        /*0028*/ 	.word	index@(triton_poi_fused__unsafe_index_add_mul_sub_29)
        /*002c*/ 	.word	0x00000000
.L_7:


//--------------------- .nv.info.triton_poi_fused__unsafe_index_add_mul_sub_29 --------------------------
	.section	.nv.info.triton_poi_fused__unsafe_index_add_mul_sub_29,"",@"SHT_CUDA_INFO"
	.sectionflags	@""
	.align	4


	//----- nvinfo : EIATTR_CUDA_API_VERSION
	.align		4
        /*0000*/ 	.byte	0x04, 0x37
        /*0002*/ 	.short	(.L_9 - .L_8)
.L_8:
        /*0004*/ 	.word	0x0000007c


	//----- nvinfo : EIATTR_KPARAM_INFO
	.align		4
.L_9:
        /*0008*/ 	.byte	0x04, 0x17
        /*000a*/ 	.short	(.L_11 - .L_10)
.L_10:
        /*000c*/ 	.word	0x00000000
        /*0010*/ 	.short	0x000a
        /*0012*/ 	.short	0x0050
        /*0014*/ 	.byte	0x00, 0xf0, 0x11, 0x00


	//----- nvinfo : EIATTR_KPARAM_INFO
	.align		4
.L_11:
        /*0018*/ 	.byte	0x04, 0x17
        /*001a*/ 	.short	(.L_13 - .L_12)
.L_12:
        /*001c*/ 	.word	0x00000000
        /*0020*/ 	.short	0x0009
        /*0022*/ 	.short	0x0048
        /*0024*/ 	.byte	0x00, 0xf4, 0x21, 0x00


	//----- nvinfo : EIATTR_KPARAM_INFO
	.align		4
.L_13:
        /*0028*/ 	.byte	0x04, 0x17
        /*002a*/ 	.short	(.L_15 - .L_14)
.L_14:
        /*002c*/ 	.word	0x00000000
        /*0030*/ 	.short	0x0008
        /*0032*/ 	.short	0x0040
        /*0034*/ 	.byte	0x00, 0xf4, 0x21, 0x00


	//----- nvinfo : EIATTR_KPARAM_INFO
	.align		4
.L_15:
        /*0038*/ 	.byte	0x04, 0x17
        /*003a*/ 	.short	(.L_17 - .L_16)
.L_16:
        /*003c*/ 	.word	0x00000000
        /*0040*/ 	.short	0x0007
        /*0042*/ 	.short	0x0038
        /*0044*/ 	.byte	0x00, 0xf4, 0x21, 0x00


	//----- nvinfo : EIATTR_KPARAM_INFO
	.align		4
.L_17:
        /*0048*/ 	.byte	0x04, 0x17
        /*004a*/ 	.short	(.L_19 - .L_18)
.L_18:
        /*004c*/ 	.word	0x00000000
        /*0050*/ 	.short	0x0006
        /*0052*/ 	.short	0x0030
        /*0054*/ 	.byte	0x00, 0xf4, 0x21, 0x00


	//----- nvinfo : EIATTR_KPARAM_INFO
	.align		4
.L_19:
        /*0058*/ 	.byte	0x04, 0x17
        /*005a*/ 	.short	(.L_21 - .L_20)
.L_20:
        /*005c*/ 	.word	0x00000000
        /*0060*/ 	.short	0x0005
        /*0062*/ 	.short	0x0028
        /*0064*/ 	.byte	0x00, 0xf4, 0x21, 0x00


	//----- nvinfo : EIATTR_KPARAM_INFO
	.align		4
.L_21:
        /*0068*/ 	.byte	0x04, 0x17
        /*006a*/ 	.short	(.L_23 - .L_22)
.L_22:
        /*006c*/ 	.word	0x00000000
        /*0070*/ 	.short	0x0004
        /*0072*/ 	.short	0x0020
        /*0074*/ 	.byte	0x00, 0xf4, 0x21, 0x00


	//----- nvinfo : EIATTR_KPARAM_INFO
	.align		4
.L_23:
        /*0078*/ 	.byte	0x04, 0x17
        /*007a*/ 	.short	(.L_25 - .L_24)
.L_24:
        /*007c*/ 	.word	0x00000000
        /*0080*/ 	.short	0x0003
        /*0082*/ 	.short	0x0018
        /*0084*/ 	.byte	0x00, 0xf4, 0x21, 0x00


	//----- nvinfo : EIATTR_KPARAM_INFO
	.align		4
.L_25:
        /*0088*/ 	.byte	0x04, 0x17
        /*008a*/ 	.short	(.L_27 - .L_26)
.L_26:
        /*008c*/ 	.word	0x00000000
        /*0090*/ 	.short	0x0002
        /*0092*/ 	.short	0x0010
        /*0094*/ 	.byte	0x00, 0xf4, 0x21, 0x00


	//----- nvinfo : EIATTR_KPARAM_INFO
	.align		4
.L_27:
        /*0098*/ 	.byte	0x04, 0x17
        /*009a*/ 	.short	(.L_29 - .L_28)
.L_28:
        /*009c*/ 	.word	0x00000000
        /*00a0*/ 	.short	0x0001
        /*00a2*/ 	.short	0x0008
        /*00a4*/ 	.byte	0x00, 0xf4, 0x21, 0x00


	//----- nvinfo : EIATTR_KPARAM_INFO
	.align		4
.L_29:
        /*00a8*/ 	.byte	0x04, 0x17
        /*00aa*/ 	.short	(.L_31 - .L_30)
.L_30:
        /*00ac*/ 	.word	0x00000000
        /*00b0*/ 	.short	0x0000
        /*00b2*/ 	.short	0x0000
        /*00b4*/ 	.byte	0x00, 0xf4, 0x21, 0x00


	//----- nvinfo : EIATTR_SPARSE_MMA_MASK
	.align		4
.L_31:
        /*00b8*/ 	.byte	0x03, 0x50
        /*00ba*/ 	.short	0x0000


	//----- nvinfo : EIATTR_MAXREG_COUNT
	.align		4
        /*00bc*/ 	.byte	0x03, 0x1b
        /*00be*/ 	.short	0x00ff


	//----- nvinfo : EIATTR_EXIT_INSTR_OFFSETS
	.align		4
        /*00c0*/ 	.byte	0x04, 0x1c
        /*00c2*/ 	.short	(.L_33 - .L_32)


	//   ....[0]....
.L_32:
        /*00c4*/ 	.word	0x000020a0


	//----- nvinfo : EIATTR_REQNTID
	.align		4
.L_33:
        /*00c8*/ 	.byte	0x04, 0x10
        /*00ca*/ 	.short	(.L_35 - .L_34)
.L_34:
        /*00cc*/ 	.word	0x00000080
        /*00d0*/ 	.word	0x00000001
        /*00d4*/ 	.word	0x00000001


	//----- nvinfo : EIATTR_CBANK_PARAM_SIZE
	.align		4
.L_35:
        /*00d8*/ 	.byte	0x03, 0x19
        /*00da*/ 	.short	0x0054


	//----- nvinfo : EIATTR_PARAM_CBANK
	.align		4
        /*00dc*/ 	.byte	0x04, 0x0a
        /*00de*/ 	.short	(.L_37 - .L_36)
	.align		4
.L_36:
        /*00e0*/ 	.word	index@(.nv.constant0.triton_poi_fused__unsafe_index_add_mul_sub_29)
        /*00e4*/ 	.short	0x0210
        /*00e6*/ 	.short	0x0054


	//----- nvinfo : EIATTR_SW_WAR
	.align		4
.L_37:
        /*00e8*/ 	.byte	0x04, 0x36
        /*00ea*/ 	.short	(.L_39 - .L_38)
.L_38:
        /*00ec*/ 	.word	0x00000008
.L_39:


//--------------------- .nv.callgraph             --------------------------
	.section	.nv.callgraph,"",@"SHT_CUDA_CALLGRAPH"
	.align	4
	.sectionentsize	8
	.align		4
        /*0000*/ 	.word	0x00000000
	.align		4
        /*0004*/ 	.word	0xffffffff
	.align		4
        /*0008*/ 	.word	0x00000000
	.align		4
        /*000c*/ 	.word	0xfffffffe
	.align		4
        /*0010*/ 	.word	0x00000000
	.align		4
        /*0014*/ 	.word	0xfffffffd
	.align		4
        /*0018*/ 	.word	0x00000000
	.align		4
        /*001c*/ 	.word	0xfffffffc


//--------------------- .text.triton_poi_fused__unsafe_index_add_mul_sub_29 --------------------------
	.section	.text.triton_poi_fused__unsafe_index_add_mul_sub_29,"ax",@progbits
	.align	128
        .global         triton_poi_fused__unsafe_index_add_mul_sub_29
        .type           triton_poi_fused__unsafe_index_add_mul_sub_29,@function
        .size           triton_poi_fused__unsafe_index_add_mul_sub_29,(.L_x_1 - triton_poi_fused__unsafe_index_add_mul_sub_29)
        .other          triton_poi_fused__unsafe_index_add_mul_sub_29,@"STO_CUDA_ENTRY STV_DEFAULT"
triton_poi_fused__unsafe_index_add_mul_sub_29:
.text.triton_poi_fused__unsafe_index_add_mul_sub_29:
[----:B------:R-:W-:Y:S01]  /*0000*/  LDC R1, c[0x0][0x28] ;  /* 0x00000a00ff017b82 */ /* 0x000fe20000000800 */
[----:B------:R-:W1:Y:S07]  /*0010*/  S2R R0, SR_TID.X ;  /* 0x0000000000007919 */ /* 0x000e6e0000002100 */
[----:B------:R-:W2:Y:S01]  /*0020*/  LDC.64 R36, c[0x0][0x210] ;  /* 0x00008400ff247b82 */ /* 0x000ea20000000a00 */
[----:B------:R-:W-:Y:S01]  /*0030*/  ULDC.64 UR4, c[0x0][0x208] ;  /* 0x0000820000047ab9 */ /* 0x000fe20000000a00 */
[----:B------:R-:W-:Y:S01]  /*0040*/  ULDC.64 UR8, c[0x0][0x238] ;  /* 0x00008e0000087ab9 */ /* 0x000fe20000000a00 */
[----:B------:R-:W3:Y:S01]  /*0050*/  S2R R9, SR_CTAID.X ;  /* 0x0000000000097919 */ /* 0x000ee20000002500 */
[----:B------:R-:W-:-:S04]  /*0060*/  ULDC.64 UR6, c[0x0][0x220] ;  /* 0x0000880000067ab9 */ /* 0x000fc80000000a00 */
[----:B------:R-:W4:Y:S08]  /*0070*/  LDC.64 R20, c[0x0][0x218] ;  /* 0x00008600ff147b82 */ /* 0x000f300000000a00 */
[----:B------:R-:W5:Y:S01]  /*0080*/  LDC.64 R16, c[0x0][0x228] ;  /* 0x00008a00ff107b82 */ /* 0x000f620000000a00 */
[----:B-1----:R-:W-:-:S05]  /*0090*/  IMAD.SHL.U32 R0, R0, 0x4, RZ ;  /* 0x0000000400007824 */ /* 0x002fca00078e00ff */
[----:B------:R-:W-:-:S05]  /*00a0*/  LOP3.LUT R0, R0, 0x1fc, RZ, 0xc0, !PT ;  /* 0x000001fc00007812 */ /* 0x000fca00078ec0ff */
[----:B---3--:R-:W-:-:S05]  /*00b0*/  IMAD R3, R9, 0x400, R0 ;  /* 0x0000040009037824 */ /* 0x008fca00078e0200 */
[----:B------:R-:W-:-:S04]  /*00c0*/  SHF.R.S32.HI R0, RZ, 0x1f, R3 ;  /* 0x0000001fff007819 */ /* 0x000fc80000011403 */
[----:B------:R-:W-:-:S04]  /*00d0*/  LEA.HI R0, R0, R3, RZ, 0x5 ;  /* 0x0000000300007211 */ /* 0x000fc800078f28ff */
[----:B------:R-:W-:Y:S02]  /*00e0*/  SHF.R.S32.HI R10, RZ, 0x5, R0 ;  /* 0x00000005ff0a7819 */ /* 0x000fe40000011400 */
[----:B------:R-:W-:Y:S02]  /*00f0*/  LOP3.LUT R38, R0, 0xffffffe0, RZ, 0xc0, !PT ;  /* 0xffffffe000267812 */ /* 0x000fe400078ec0ff */
[----:B------:R-:W-:-:S03]  /*0100*/  LEA.HI R2, R10, R10, RZ, 0x5 ;  /* 0x0000000a0a027211 */ /* 0x000fc600078f28ff */
[----:B------:R-:W-:Y:S01]  /*0110*/  IMAD.IADD R38, R3, 0x1, -R38 ;  /* 0x0000000103267824 */ /* 0x000fe200078e0a26 */
[----:B------:R-:W-:-:S05]  /*0120*/  LOP3.LUT R5, R2, 0xffffffe0, RZ, 0xc0, !PT ;  /* 0xffffffe002057812 */ /* 0x000fca00078ec0ff */
[----:B------:R-:W-:Y:S02]  /*0130*/  IMAD.IADD R10, R10, 0x1, -R5 ;  /* 0x000000010a0a7824 */ /* 0x000fe400078e0a05 */
[----:B----4-:R-:W-:-:S04]  /*0140*/  IMAD.WIDE R4, R38, 0x8, R20 ;  /* 0x0000000826047825 */ /* 0x010fc800078e0214 */
[----:B--2---:R-:W-:Y:S02]  /*0150*/  IMAD.WIDE R26, R10, 0x8, R36 ;  /* 0x000000080a1a7825 */ /* 0x004fe400078e0224 */
[----:B------:R-:W2:Y:S04]  /*0160*/  LDG.E.EL.128 R4, desc[UR4][R4.64] ;  /* 0x0000000404047981 */ /* 0x000ea8000c2e1d00 */
[----:B------:R-:W3:Y:S01]  /*0170*/  LDG.E.EL.64 R26, desc[UR4][R26.64] ;  /* 0x000000041a1a7981 */ /* 0x000ee2000c2e1b00 */
[----:B------:R-:W-:Y:S02]  /*0180*/  SHF.R.S32.HI R25, RZ, 0x15, R9 ;  /* 0x00000015ff197819 */ /* 0x000fe40000011409 */
[----:B------:R-:W-:Y:S02]  /*0190*/  IADD3 R0, R3, 0x2, RZ ;  /* 0x0000000203007810 */ /* 0x000fe40007ffe0ff */
[----:B------:R-:W-:-:S04]  /*01a0*/  SGXT R25, R25, 0x1 ;  /* 0x000000011919781a */ /* 0x000fc80000000200 */
[----:B------:R-:W-:Y:S01]  /*01b0*/  LEA.HI R2, R25, R0, RZ, 0x5 ;  /* 0x0000000019027211 */ /* 0x000fe200078f28ff */
[----:B-----5:R-:W-:-:S03]  /*01c0*/  IMAD.WIDE R12, R38, 0x8, R16 ;  /* 0x00000008260c7825 */ /* 0x020fc600078e0210 */
[----:B------:R-:W-:-:S03]  /*01d0*/  LOP3.LUT R9, R2, 0xffffffe0, RZ, 0xc0, !PT ;  /* 0xffffffe002097812 */ /* 0x000fc600078ec0ff */
[----:B------:R-:W4:Y:S02]  /*01e0*/  LDG.E.EL.128 R12, desc[UR4][R12.64] ;  /* 0x000000040c0c7981 */ /* 0x000f24000c2e1d00 */
[----:B------:R-:W-:-:S04]  /*01f0*/  IMAD.IADD R9, R0, 0x1, -R9 ;  /* 0x0000000100097824 */ /* 0x000fc800078e0a09 */
[----:B------:R-:W-:-:S06]  /*0200*/  IMAD.WIDE R20, R9, 0x8, R20 ;  /* 0x0000000809147825 */ /* 0x000fcc00078e0214 */
[----:B------:R-:W5:Y:S01]  /*0210*/  LDG.E.EL.128 R20, desc[UR4][R20.64] ;  /* 0x0000000414147981 */ /* 0x000f62000c2e1d00 */
[----:B------:R-:W-:-:S06]  /*0220*/  IMAD.WIDE R16, R9, 0x8, R16 ;  /* 0x0000000809107825 */ /* 0x000fcc00078e0210 */
[----:B------:R-:W4:Y:S01]  /*0230*/  LDG.E.EL.128 R16, desc[UR4][R16.64] ;  /* 0x0000000410107981 */ /* 0x000f22000c2e1d00 */
[-C--:B------:R-:W-:Y:S02]  /*0240*/  LEA.HI R30, R25, R3.reuse, RZ, 0xa ;  /* 0x00000003191e7211 */ /* 0x080fe400078f50ff */
[----:B------:R-:W-:Y:S02]  /*0250*/  SHF.R.S32.HI R0, RZ, 0x1f, R3 ;  /* 0x0000001fff007819 */ /* 0x000fe40000011403 */
[----:B------:R-:W-:Y:S02]  /*0260*/  SHF.R.S32.HI R30, RZ, 0xa, R30 ;  /* 0x0000000aff1e7819 */ /* 0x000fe4000001141e */
[----:B------:R-:W-:Y:S02]  /*0270*/  LEA.HI R39, R0, R3, RZ, 0x12 ;  /* 0x0000000300277211 */ /* 0x000fe400078f90ff */
[----:B------:R-:W-:Y:S01]  /*0280*/  LEA.HI R0, R30, R30, RZ, 0x8 ;  /* 0x0000001e1e007211 */ /* 0x000fe200078f40ff */
[----:B------:R-:W-:Y:S01]  /*0290*/  VIADD R2, R3, 0x200 ;  /* 0x0000020003027836 */ /* 0x000fe20000000000 */
[----:B------:R-:W-:-:S02]  /*02a0*/  LOP3.LUT R39, R39, 0xfffc0000, RZ, 0xc0, !PT ;  /* 0xfffc000027277812 */ /* 0x000fc400078ec0ff */
[----:B---3--:R-:W-:-:S04]  /*02b0*/  SHF.R.U32.HI R29, RZ, 0x1b, R27 ;  /* 0x0000001bff1d7819 */ /* 0x008fc8000001161b */
[----:B------:R-:W-:Y:S02]  /*02c0*/  LOP3.LUT R29, R29, 0x10, RZ, 0xc0, !PT ;  /* 0x000000101d1d7812 */ /* 0x000fe400078ec0ff */
[----:B--2---:R-:W-:Y:S02]  /*02d0*/  SHF.R.U32.HI R9, RZ, 0x1b, R5 ;  /* 0x0000001bff097819 */ /* 0x004fe40000011605 */
[----:B------:R-:W-:Y:S02]  /*02e0*/  IADD3 R34, P0, R26, R29, RZ ;  /* 0x0000001d1a227210 */ /* 0x000fe40007f1e0ff */
[----:B------:R-:W-:Y:S02]  /*02f0*/  SHF.R.U32.HI R11, RZ, 0x1b, R7 ;  /* 0x0000001bff0b7819 */ /* 0x000fe40000011607 */
[----:B------:R-:W-:Y:S01]  /*0300*/  LOP3.LUT R9, R9, 0x10, RZ, 0xc0, !PT ;  /* 0x0000001009097812 */ /* 0x000fe200078ec0ff */
[----:B------:R-:W-:Y:S01]  /*0310*/  IMAD.X R27, RZ, RZ, R27, P0 ;  /* 0x000000ffff1b7224 */ /* 0x000fe200000e061b */
[----:B------:R-:W-:-:S02]  /*0320*/  LOP3.LUT R11, R11, 0x10, RZ, 0xc0, !PT ;  /* 0x000000100b0b7812 */ /* 0x000fc400078ec0ff */
[----:B------:R-:W-:Y:S02]  /*0330*/  IADD3 R9, P1, R4, R9, RZ ;  /* 0x0000000904097210 */ /* 0x000fe40007f3e0ff */
[C---:B------:R-:W-:Y:S02]  /*0340*/  SHF.L.U64.HI R27, R34.reuse, 0x4, R27 ;  /* 0x00000004221b7819 */ /* 0x040fe4000001021b */
[----:B------:R-:W-:Y:S02]  /*0350*/  IADD3 R4, P2, R6, R11, RZ ;  /* 0x0000000b06047210 */ /* 0x000fe40007f5e0ff */
[----:B------:R-:W-:Y:S01]  /*0360*/  SHF.L.U32 R34, R34, 0x4, RZ ;  /* 0x0000000422227819 */ /* 0x000fe200000006ff */
[----:B------:R-:W-:Y:S02]  /*0370*/  IMAD.X R8, RZ, RZ, R5, P1 ;  /* 0x000000ffff087224 */ /* 0x000fe400008e0605 */
[----:B------:R-:W-:Y:S01]  /*0380*/  IMAD.X R5, RZ, RZ, R7, P2 ;  /* 0x000000ffff057224 */ /* 0x000fe200010e0607 */
[----:B------:R-:W-:-:S05]  /*0390*/  IADD3 R26, P1, R34, R4, RZ ;  /* 0x00000004221a7210 */ /* 0x000fca0007f3e0ff */
[----:B------:R-:W-:Y:S01]  /*03a0*/  IMAD.X R7, R27, 0x1, R5, P1 ;  /* 0x000000011b077824 */ /* 0x000fe200008e0605 */
[----:B------:R-:W-:-:S04]  /*03b0*/  IADD3 R32, P0, R34, R9, RZ ;  /* 0x0000000922207210 */ /* 0x000fc80007f1e0ff */
[C---:B------:R-:W-:Y:S02]  /*03c0*/  SHF.L.U64.HI R28, R26.reuse, 0x2, R7 ;  /* 0x000000021a1c7819 */ /* 0x040fe40000010207 */
[----:B------:R-:W-:Y:S02]  /*03d0*/  SHF.L.U32 R26, R26, 0x2, RZ ;  /* 0x000000021a1a7819 */ /* 0x000fe400000006ff */
[----:B------:R-:W-:Y:S02]  /*03e0*/  LOP3.LUT R7, R0, 0xffff00, RZ, 0xc0, !PT ;  /* 0x00ffff0000077812 */ /* 0x000fe400078ec0ff */
[----:B------:R-:W-:Y:S02]  /*03f0*/  LEA.HI R0, R25, R2, RZ, 0x5 ;  /* 0x0000000219007211 */ /* 0x000fe400078f28ff */
[----:B------:R-:W-:Y:S01]  /*0400*/  IADD3 R6, P1, R26, UR8, RZ ;  /* 0x000000081a067c10 */ /* 0x000fe2000ff3e0ff */
[----:B------:R-:W-:Y:S01]  /*0410*/  IMAD.IADD R24, R30, 0x1, -R7 ;  /* 0x000000011e187824 */ /* 0x000fe200078e0a07 */
[----:B------:R-:W-:Y:S01]  /*0420*/  SHF.R.S32.HI R11, RZ, 0x5, R0 ;  /* 0x00000005ff0b7819 */ /* 0x000fe20000011400 */
[----:B------:R-:W-:Y:S01]  /*0430*/  IMAD.X R33, R27, 0x1, R8, P0 ;  /* 0x000000011b217824 */ /* 0x000fe200000e0608 */
[----:B------:R-:W-:Y:S01]  /*0440*/  IADD3.X R7, R28, UR9, RZ, P1, !PT ;  /* 0x000000091c077c10 */ /* 0x000fe20008ffe4ff */
[----:B------:R-:W-:Y:S01]  /*0450*/  IMAD.SHL.U32 R0, R24, 0x100, RZ ;  /* 0x0000010018007824 */ /* 0x000fe200078e00ff */
[----:B------:R-:W-:-:S02]  /*0460*/  LEA.HI R24, R11, R11, RZ, 0x5 ;  /* 0x0000000b0b187211 */ /* 0x000fc400078f28ff */
[C---:B------:R-:W-:Y:S01]  /*0470*/  SHF.L.U64.HI R33, R32.reuse, 0x2, R33 ;  /* 0x0000000220217819 */ /* 0x040fe20000010221 */
[----:B------:R-:W-:Y:S02]  /*0480*/  IMAD.SHL.U32 R32, R32, 0x4, RZ ;  /* 0x0000000420207824 */ /* 0x000fe400078e00ff */
[----:B------:R-:W-:Y:S01]  /*0490*/  IMAD.WIDE R6, R0, 0x4, R6 ;  /* 0x0000000400067825 */ /* 0x000fe200078e0206 */
[----:B------:R-:W-:Y:S02]  /*04a0*/  LOP3.LUT R24, R24, 0xffffffe0, RZ, 0xc0, !PT ;  /* 0xffffffe018187812 */ /* 0x000fe400078ec0ff */
[----:B----4-:R-:W-:Y:S02]  /*04b0*/  SHF.R.U32.HI R35, RZ, 0x1b, R13 ;  /* 0x0000001bff237819 */ /* 0x010fe4000001160d */
[----:B------:R-:W-:Y:S01]  /*04c0*/  IADD3 R40, P0, R32, UR8, RZ ;  /* 0x0000000820287c10 */ /* 0x000fe2000ff1e0ff */
[----:B------:R-:W-:Y:S01]  /*04d0*/  IMAD.WIDE R42, R39, 0x4, R6 ;  /* 0x00000004272a7825 */ /* 0x000fe200078e0206 */
[----:B------:R-:W-:-:S02]  /*04e0*/  LOP3.LUT R35, R35, 0x10, RZ, 0xc0, !PT ;  /* 0x0000001023237812 */ /* 0x000fc400078ec0ff */
[----:B-----5:R-:W-:Y:S01]  /*04f0*/  SHF.R.U32.HI R45, RZ, 0x1b, R21 ;  /* 0x0000001bff2d7819 */ /* 0x020fe20000011615 */
[----:B------:R-:W-:Y:S01]  /*0500*/  IMAD.IADD R7, R11, 0x1, -R24 ;  /* 0x000000010b077824 */ /* 0x000fe200078e0a18 */
[----:B------:R-:W-:Y:S01]  /*0510*/  SHF.R.U32.HI R11, RZ, 0x1b, R15 ;  /* 0x0000001bff0b7819 */ /* 0x000fe2000001160f */
[----:B------:R1:W2:Y:S01]  /*0520*/  LDG.E.EL R29, desc[UR4][R42.64] ;  /* 0x000000042a1d7981 */ /* 0x0002a2000c2e1900 */
[----:B------:R-:W-:Y:S02]  /*0530*/  IADD3.X R41, R33, UR9, RZ, P0, !PT ;  /* 0x0000000921297c10 */ /* 0x000fe400087fe4ff */
[----:B------:R-:W-:Y:S02]  /*0540*/  SHF.R.U32.HI R24, RZ, 0x1b, R23 ;  /* 0x0000001bff187819 */ /* 0x000fe40000011617 */
[----:B------:R-:W-:Y:S02]  /*0550*/  IADD3 R6, P0, R12, R35, RZ ;  /* 0x000000230c067210 */ /* 0x000fe40007f1e0ff */
[----:B------:R-:W-:-:S02]  /*0560*/  LOP3.LUT R11, R11, 0x10, RZ, 0xc0, !PT ;  /* 0x000000100b0b7812 */ /* 0x000fc400078ec0ff */
[----:B------:R-:W-:Y:S02]  /*0570*/  LOP3.LUT R45, R45, 0x10, RZ, 0xc0, !PT ;  /* 0x000000102d2d7812 */ /* 0x000fe400078ec0ff */
[----:B------:R-:W-:Y:S01]  /*0580*/  LOP3.LUT R35, R24, 0x10, RZ, 0xc0, !PT ;  /* 0x0000001018237812 */ /* 0x000fe200078ec0ff */
[----:B------:R-:W-:Y:S01]  /*0590*/  IMAD.X R24, RZ, RZ, R13, P0 ;  /* 0x000000ffff187224 */ /* 0x000fe200000e060d */
[----:B------:R-:W-:Y:S02]  /*05a0*/  IADD3 R11, P2, R14, R11, RZ ;  /* 0x0000000b0e0b7210 */ /* 0x000fe40007f5e0ff */
[----:B------:R-:W-:Y:S02]  /*05b0*/  IADD3 R12, P0, R20, R45, RZ ;  /* 0x0000002d140c7210 */ /* 0x000fe40007f1e0ff */
[----:B------:R-:W-:Y:S02]  /*05c0*/  IADD3 R13, P1, R22, R35, RZ ;  /* 0x00000023160d7210 */ /* 0x000fe40007f3e0ff */
[----:B------:R-:W-:Y:S01]  /*05d0*/  IADD3.X R14, RZ, R15, RZ, P2, !PT ;  /* 0x0000000fff0e7210 */ /* 0x000fe200017fe4ff */
[----:B------:R-:W-:Y:S01]  /*05e0*/  IMAD.X R15, RZ, RZ, R21, P0 ;  /* 0x000000ffff0f7224 */ /* 0x000fe200000e0615 */
[----:B------:R-:W-:Y:S01]  /*05f0*/  IADD3 R53, P0, R6, R34, RZ ;  /* 0x0000002206357210 */ /* 0x000fe20007f1e0ff */
[----:B------:R-:W-:Y:S01]  /*0600*/  IMAD.X R35, RZ, RZ, R23, P1 ;  /* 0x000000ffff237224 */ /* 0x000fe200008e0617 */
[----:B------:R-:W-:Y:S01]  /*0610*/  IADD3 R52, P1, R11, R34, RZ ;  /* 0x000000220b347210 */ /* 0x000fe20007f3e0ff */
[----:B------:R-:W3:Y:S02]  /*0620*/  LDC.64 R20, c[0x0][0x230] ;  /* 0x00008c00ff147b82 */ /* 0x000ee40000000a00 */
[--C-:B------:R-:W-:Y:S01]  /*0630*/  IMAD.X R22, R24, 0x1, R27.reuse, P0 ;  /* 0x0000000118167824 */ /* 0x100fe200000e061b */
[----:B------:R-:W-:Y:S01]  /*0640*/  IADD3 R47, P0, R34, R12, RZ ;  /* 0x0000000c222f7210 */ /* 0x000fe20007f1e0ff */
[----:B------:R-:W-:Y:S01]  /*0650*/  IMAD.X R23, R14, 0x1, R27, P1 ;  /* 0x000000010e177824 */ /* 0x000fe200008e061b */
[----:B------:R-:W-:Y:S01]  /*0660*/  IADD3 R44, P1, R34, R13, RZ ;  /* 0x0000000d222c7210 */ /* 0x000fe20007f3e0ff */
[----:B------:R-:W-:Y:S01]  /*0670*/  IMAD.WIDE R40, R0, 0x4, R40 ;  /* 0x0000000400287825 */ /* 0x000fe200078e0228 */
[----:B-1----:R-:W-:-:S02]  /*0680*/  SHF.L.U64.HI R43, R53, 0x2, R22 ;  /* 0x00000002352b7819 */ /* 0x002fc40000010216 */
[C---:B------:R-:W-:Y:S01]  /*0690*/  SHF.L.U64.HI R48, R52.reuse, 0x2, R23 ;  /* 0x0000000234307819 */ /* 0x040fe20000010217 */
[C---:B------:R-:W-:Y:S02]  /*06a0*/  IMAD.X R22, R27.reuse, 0x1, R15, P0 ;  /* 0x000000011b167824 */ /* 0x040fe400000e060f */
[----:B------:R-:W-:Y:S02]  /*06b0*/  IMAD.SHL.U32 R52, R52, 0x4, RZ ;  /* 0x0000000434347824 */ /* 0x000fe400078e00ff */
[----:B------:R-:W-:Y:S01]  /*06c0*/  IMAD.X R23, R27, 0x1, R35, P1 ;  /* 0x000000011b177824 */ /* 0x000fe200008e0623 */
[----:B------:R-:W-:Y:S01]  /*06d0*/  SHF.L.U64.HI R45, R47, 0x2, R22 ;  /* 0x000000022f2d7819 */ /* 0x000fe20000010216 */
[----:B------:R-:W-:Y:S01]  /*06e0*/  IMAD.WIDE R40, R39, 0x4, R40 ;  /* 0x0000000427287825 */ /* 0x000fe200078e0228 */
[----:B------:R-:W-:Y:S02]  /*06f0*/  SHF.L.U32 R53, R53, 0x2, RZ ;  /* 0x0000000235357819 */ /* 0x000fe400000006ff */
[----:B------:R-:W-:Y:S01]  /*0700*/  IADD3 R56, P0, R52, UR8, RZ ;  /* 0x0000000834387c10 */ /* 0x000fe2000ff1e0ff */
[----:B------:R-:W-:Y:S01]  /*0710*/  IMAD.SHL.U32 R47, R47, 0x4, RZ ;  /* 0x000000042f2f7824 */ /* 0x000fe200078e00ff */
[C---:B------:R-:W-:Y:S01]  /*0720*/  SHF.L.U64.HI R46, R44.reuse, 0x2, R23 ;  /* 0x000000022c2e7819 */ /* 0x040fe20000010217 */
[----:B------:R1:W4:Y:S01]  /*0730*/  LDG.E.EL R31, desc[UR4][R40.64] ;  /* 0x00000004281f7981 */ /* 0x000322000c2e1900 */
[----:B------:R-:W-:-:S02]  /*0740*/  SHF.L.U32 R44, R44, 0x2, RZ ;  /* 0x000000022c2c7819 */ /* 0x000fc400000006ff */
[----:B------:R-:W-:Y:S02]  /*0750*/  IADD3 R50, P2, R53, UR8, RZ ;  /* 0x0000000835327c10 */ /* 0x000fe4000ff5e0ff */
[----:B------:R-:W-:Y:S02]  /*0760*/  IADD3.X R57, R48, UR9, RZ, P0, !PT ;  /* 0x0000000930397c10 */ /* 0x000fe400087fe4ff */
[----:B------:R-:W-:Y:S02]  /*0770*/  IADD3 R22, P0, R47, UR8, RZ ;  /* 0x000000082f167c10 */ /* 0x000fe4000ff1e0ff */
[----:B------:R-:W-:Y:S02]  /*0780*/  IADD3 R54, P1, R44, UR8, RZ ;  /* 0x000000082c367c10 */ /* 0x000fe4000ff3e0ff */
[----:B-1----:R-:W-:Y:S02]  /*0790*/  SHF.R.S32.HI R40, RZ, 0x1f, R3 ;  /* 0x0000001fff287819 */ /* 0x002fe40000011403 */
[----:B------:R-:W-:-:S02]  /*07a0*/  IADD3.X R51, R43, UR9, RZ, P2, !PT ;  /* 0x000000092b337c10 */ /* 0x000fc400097fe4ff */
[----:B------:R-:W-:Y:S02]  /*07b0*/  SHF.R.U32.HI R61, RZ, 0x1b, R17 ;  /* 0x0000001bff3d7819 */ /* 0x000fe40000011611 */
[----:B------:R-:W-:Y:S02]  /*07c0*/  IADD3.X R23, R45, UR9, RZ, P0, !PT ;  /* 0x000000092d177c10 */ /* 0x000fe400087fe4ff */
[----:B------:R-:W-:Y:S02]  /*07d0*/  IADD3.X R55, R46, UR9, RZ, P1, !PT ;  /* 0x000000092e377c10 */ /* 0x000fe40008ffe4ff */
[----:B------:R-:W-:Y:S01]  /*07e0*/  LEA.HI R40, R40, R3, RZ, 0x12 ;  /* 0x0000000328287211 */ /* 0x000fe200078f90ff */
[C---:B------:R-:W-:Y:S01]  /*07f0*/  IMAD.WIDE R50, R0.reuse, 0x4, R50 ;  /* 0x0000000400327825 */ /* 0x040fe200078e0232 */
[----:B------:R-:W-:Y:S02]  /*0800*/  LOP3.LUT R61, R61, 0x10, RZ, 0xc0, !PT ;  /* 0x000000103d3d7812 */ /* 0x000fe400078ec0ff */
[----:B------:R-:W-:Y:S01]  /*0810*/  SHF.R.U32.HI R59, RZ, 0x1b, R19 ;  /* 0x0000001bff3b7819 */ /* 0x000fe20000011613 */
[----:B------:R-:W-:Y:S01]  /*0820*/  IMAD.WIDE R22, R0, 0x4, R22 ;  /* 0x0000000400167825 */ /* 0x000fe200078e0216 */
[----:B------:R-:W-:-:S03]  /*0830*/  LOP3.LUT R41, R40, 0xfffc0000, RZ, 0xc0, !PT ;  /* 0xfffc000028297812 */ /* 0x000fc600078ec0ff */
[----:B------:R-:W-:Y:S01]  /*0840*/  IMAD.WIDE R54, R0, 0x4, R54 ;  /* 0x0000000400367825 */ /* 0x000fe200078e0236 */
[----:B------:R-:W-:-:S03]  /*0850*/  LOP3.LUT R59, R59, 0x10, RZ, 0xc0, !PT ;  /* 0x000000103b3b7812 */ /* 0x000fc600078ec0ff */
[----:B---3--:R-:W-:Y:S01]  /*0860*/  IMAD.WIDE R20, R38, 0x4, R20 ;  /* 0x0000000426147825 */ /* 0x008fe200078e0214 */
[----:B------:R-:W-:-:S03]  /*0870*/  IADD3 R38, P0, R16, R61, RZ ;  /* 0x0000003d10267210 */ /* 0x000fc60007f1e0ff */
[----:B------:R-:W-:-:S04]  /*0880*/  IMAD.WIDE R36, R7, 0x8, R36 ;  /* 0x0000000807247825 */ /* 0x000fc800078e0224 */
[----:B------:R-:W-:Y:S02]  /*0890*/  IMAD.WIDE R50, R41, 0x4, R50 ;  /* 0x0000000429327825 */ /* 0x000fe400078e0232 */
[----:B------:R-:W3:Y:S02]  /*08a0*/  LDG.E.EL.64 R36, desc[UR4][R36.64] ;  /* 0x0000000424247981 */ /* 0x000ee4000c2e1b00 */
[C---:B------:R-:W-:Y:S02]  /*08b0*/  IMAD.WIDE R22, R39.reuse, 0x4, R22 ;  /* 0x0000000427167825 */ /* 0x040fe400078e0216 */
[----:B------:R1:W4:Y:S02]  /*08c0*/  LDG.E.EL R51, desc[UR4][R50.64] ;  /* 0x0000000432337981 */ /* 0x000324000c2e1900 */
[----:B------:R-:W-:Y:S01]  /*08d0*/  IMAD.WIDE R54, R39, 0x4, R54 ;  /* 0x0000000427367825 */ /* 0x000fe200078e0236 */
[----:B------:R-:W-:Y:S01]  /*08e0*/  IADD3 R39, P1, R18, R59, RZ ;  /* 0x0000003b12277210 */ /* 0x000fe20007f3e0ff */
[----:B------:R-:W5:Y:S02]  /*08f0*/  LDG.E.EL R16, desc[UR4][R22.64] ;  /* 0x0000000416107981 */ /* 0x000f64000c2e1900 */
[----:B------:R-:W-:Y:S01]  /*0900*/  IMAD.X R42, RZ, RZ, R17, P0 ;  /* 0x000000ffff2a7224 */ /* 0x000fe200000e0611 */
[----:B------:R-:W-:Y:S01]  /*0910*/  IADD3 R18, P0, R38, R34, RZ ;  /* 0x0000002226127210 */ /* 0x000fe20007f1e0ff */
[----:B------:R-:W-:Y:S01]  /*0920*/  IMAD.WIDE R56, R0, 0x4, R56 ;  /* 0x0000000400387825 */ /* 0x000fe200078e0238 */
[----:B------:R1:W2:Y:S03]  /*0930*/  LDG.E.EL R17, desc[UR4][R54.64] ;  /* 0x0000000436117981 */ /* 0x0002a6000c2e1900 */
[----:B-1----:R-:W-:-:S02]  /*0940*/  IMAD.X R50, RZ, RZ, R19, P1 ;  /* 0x000000ffff327224 */ /* 0x002fc400008e0613 */
[----:B------:R-:W-:Y:S01]  /*0950*/  IMAD.X R19, R42, 0x1, R27, P0 ;  /* 0x000000012a137824 */ /* 0x000fe200000e061b */
[----:B------:R-:W2:Y:S04]  /*0960*/  LDG.E.EL.128 R20, desc[UR4][R20.64] ;  /* 0x0000000414147981 */ /* 0x000ea8000c2e1d00 */
[C---:B0-----:R-:W-:Y:S02]  /*0970*/  SHF.L.U64.HI R54, R18.reuse, 0x2, R19 ;  /* 0x0000000212367819 */ /* 0x041fe40000010213 */
[----:B------:R-:W-:Y:S01]  /*0980*/  SHF.L.U32 R18, R18, 0x2, RZ ;  /* 0x0000000212127819 */ /* 0x000fe200000006ff */
[----:B------:R-:W-:-:S03]  /*0990*/  IMAD.WIDE R56, R41, 0x4, R56 ;  /* 0x0000000429387825 */ /* 0x000fc600078e0238 */
[----:B------:R-:W-:Y:S02]  /*09a0*/  IADD3 R58, P0, R18, UR8, RZ ;  /* 0x00000008123a7c10 */ /* 0x000fe4000ff1e0ff */
[----:B------:R-:W-:Y:S01]  /*09b0*/  IADD3 R34, P1, R39, R34, RZ ;  /* 0x0000002227227210 */ /* 0x000fe20007f3e0ff */
[----:B------:R0:W2:Y:S01]  /*09c0*/  LDG.E.EL R49, desc[UR4][R56.64] ;  /* 0x0000000438317981 */ /* 0x0000a2000c2e1900 */
[----:B------:R-:W-:-:S03]  /*09d0*/  IADD3.X R59, R54, UR9, RZ, P0, !PT ;  /* 0x00000009363b7c10 */ /* 0x000fc600087fe4ff */
[----:B------:R-:W-:Y:S02]  /*09e0*/  IMAD.X R27, R50, 0x1, R27, P1 ;  /* 0x00000001321b7824 */ /* 0x000fe400008e061b */
[----:B------:R-:W-:Y:S02]  /*09f0*/  IMAD.SHL.U32 R19, R34, 0x4, RZ ;  /* 0x0000000422137824 */ /* 0x000fe400078e00ff */
[----:B------:R-:W-:Y:S01]  /*0a00*/  IMAD.WIDE R58, R0, 0x4, R58 ;  /* 0x00000004003a7825 */ /* 0x000fe200078e023a */
[----:B------:R-:W-:Y:S02]  /*0a10*/  SHF.L.U64.HI R27, R34, 0x2, R27 ;  /* 0x00000002221b7819 */ /* 0x000fe4000001021b */
[----:B0-----:R-:W-:Y:S01]  /*0a20*/  IADD3 R56, P1, R19, UR8, RZ ;  /* 0x0000000813387c10 */ /* 0x001fe2000ff3e0ff */
[----:B------:R-:W-:-:S03]  /*0a30*/  IMAD.WIDE R58, R41, 0x4, R58 ;  /* 0x00000004293a7825 */ /* 0x000fc600078e023a */
[----:B------:R-:W-:Y:S02]  /*0a40*/  IADD3.X R57, R27, UR9, RZ, P1, !PT ;  /* 0x000000091b397c10 */ /* 0x000fe40008ffe4ff */
[----:B------:R-:W5:Y:S01]  /*0a50*/  LDG.E.EL R34, desc[UR4][R58.64] ;  /* 0x000000043a227981 */ /* 0x000f62000c2e1900 */
[----:B------:R-:W-:-:S04]  /*0a60*/  IMAD.WIDE R56, R0, 0x4, R56 ;  /* 0x0000000400387825 */ /* 0x000fc800078e0238 */
[----:B------:R-:W-:-:S05]  /*0a70*/  IMAD.WIDE R56, R41, 0x4, R56 ;  /* 0x0000000429387825 */ /* 0x000fca00078e0238 */
[----:B------:R0:W4:Y:S02]  /*0a80*/  LDG.E.EL R55, desc[UR4][R56.64] ;  /* 0x0000000438377981 */ /* 0x000124000c2e1900 */
[----:B0-----:R-:W-:Y:S01]  /*0a90*/  IADD3 R56, P0, R32, UR6, RZ ;  /* 0x0000000620387c10 */ /* 0x001fe2000ff1e0ff */
[----:B------:R-:W-:-:S03]  /*0aa0*/  IMAD.SHL.U32 R32, R30, 0x100, RZ ;  /* 0x000001001e207824 */ /* 0x000fc600078e00ff */
[----:B------:R-:W-:-:S03]  /*0ab0*/  IADD3.X R57, R33, UR7, RZ, P0, !PT ;  /* 0x0000000721397c10 */ /* 0x000fc600087fe4ff */
[----:B------:R-:W-:Y:S01]  /*0ac0*/  IMAD.WIDE R56, R32, 0x4, R56 ;  /* 0x0000000420387825 */ /* 0x000fe200078e0238 */
[----:B------:R-:W-:Y:S02]  /*0ad0*/  IADD3 R58, P1, R53, UR6, RZ ;  /* 0x00000006353a7c10 */ /* 0x000fe4000ff3e0ff */
[----:B------:R-:W-:Y:S02]  /*0ae0*/  IADD3 R52, P2, R52, UR6, RZ ;  /* 0x0000000634347c10 */ /* 0x000fe4000ff5e0ff */
[----:B------:R0:W4:Y:S01]  /*0af0*/  LDG.E.EL R30, desc[UR4][R56.64] ;  /* 0x00000004381e7981 */ /* 0x000122000c2e1900 */
[----:B------:R-:W-:Y:S02]  /*0b00*/  IADD3.X R59, R43, UR7, RZ, P1, !PT ;  /* 0x000000072b3b7c10 */ /* 0x000fe40008ffe4ff */
[----:B------:R-:W-:Y:S02]  /*0b10*/  IADD3.X R53, R48, UR7, RZ, P2, !PT ;  /* 0x0000000730357c10 */ /* 0x000fe400097fe4ff */
[----:B0-----:R-:W-:-:S04]  /*0b20*/  IADD3 R56, P0, R26, UR6, RZ ;  /* 0x000000061a387c10 */ /* 0x001fc8000ff1e0ff */
[----:B------:R-:W-:Y:S01]  /*0b30*/  IADD3.X R57, R28, UR7, RZ, P0, !PT ;  /* 0x000000071c397c10 */ /* 0x000fe200087fe4ff */
[----:B------:R-:W-:-:S04]  /*0b40*/  IMAD.WIDE R52, R32, 0x4, R52 ;  /* 0x0000000420347825 */ /* 0x000fc800078e0234 */
[----:B------:R-:W-:-:S05]  /*0b50*/  IMAD.WIDE R56, R32, 0x4, R56 ;  /* 0x0000000420387825 */ /* 0x000fca00078e0238 */
[----:B------:R0:W4:Y:S01]  /*0b60*/  LDG.E.EL R26, desc[UR4][R56.64] ;  /* 0x00000004381a7981 */ /* 0x000122000c2e1900 */
[----:B------:R-:W-:Y:S02]  /*0b70*/  IADD3 R48, P2, R19, UR6, RZ ;  /* 0x0000000613307c10 */ /* 0x000fe4000ff5e0ff */
[----:B0-----:R-:W-:-:S04]  /*0b80*/  LEA.HI R57, R25, R2, RZ, 0xa ;  /* 0x0000000219397211 */ /* 0x001fc800078f50ff */
[----:B------:R-:W-:Y:S01]  /*0b90*/  SHF.R.S32.HI R57, RZ, 0xa, R57 ;  /* 0x0000000aff397819 */ /* 0x000fe20000011439 */
[----:B------:R-:W-:Y:S01]  /*0ba0*/  IMAD.WIDE R58, R32, 0x4, R58 ;  /* 0x00000004203a7825 */ /* 0x000fe200078e023a */
[----:B------:R-:W-:-:S04]  /*0bb0*/  SHF.R.S32.HI R61, RZ, 0x1f, R2 ;  /* 0x0000001fff3d7819 */ /* 0x000fc80000011402 */
[----:B------:R-:W4:Y:S01]  /*0bc0*/  LDG.E.EL R28, desc[UR4][R58.64] ;  /* 0x000000043a1c7981 */ /* 0x000f22000c2e1900 */
[----:B---3--:R-:W-:-:S04]  /*0bd0*/  SHF.R.U32.HI R33, RZ, 0x1b, R37 ;  /* 0x0000001bff217819 */ /* 0x008fc80000011625 */
[----:B------:R-:W-:-:S04]  /*0be0*/  LOP3.LUT R33, R33, 0x10, RZ, 0xc0, !PT ;  /* 0x0000001021217812 */ /* 0x000fc800078ec0ff */
[----:B------:R-:W-:Y:S02]  /*0bf0*/  IADD3 R43, P0, R36, R33, RZ ;  /* 0x00000021242b7210 */ /* 0x000fe40007f1e0ff */
[----:B------:R0:W3:Y:S03]  /*0c00*/  LDG.E.EL R33, desc[UR4][R52.64] ;  /* 0x0000000434217981 */ /* 0x0000e6000c2e1900 */
[----:B------:R-:W-:Y:S02]  /*0c10*/  IMAD.X R36, RZ, RZ, R37, P0 ;  /* 0x000000ffff247224 */ /* 0x000fe400000e0625 */
[----:B------:R-:W-:-:S03]  /*0c20*/  IMAD.SHL.U32 R37, R43, 0x10, RZ ;  /* 0x000000102b257824 */ /* 0x000fc600078e00ff */
[----:B------:R-:W-:Y:S02]  /*0c30*/  SHF.L.U64.HI R43, R43, 0x4, R36 ;  /* 0x000000042b2b7819 */ /* 0x000fe40000010224 */
[----:B0-----:R-:W-:Y:S02]  /*0c40*/  IADD3 R52, P1, R47, UR6, RZ ;  /* 0x000000062f347c10 */ /* 0x001fe4000ff3e0ff */
[----:B------:R-:W-:Y:S02]  /*0c50*/  IADD3 R62, P0, R37, R9, RZ ;  /* 0x00000009253e7210 */ /* 0x000fe40007f1e0ff */
[----:B------:R-:W-:Y:S02]  /*0c60*/  IADD3.X R53, R45, UR7, RZ, P1, !PT ;  /* 0x000000072d357c10 */ /* 0x000fe40008ffe4ff */
[----:B------:R-:W-:Y:S01]  /*0c70*/  IADD3 R44, P1, R44, UR6, RZ ;  /* 0x000000062c2c7c10 */ /* 0x000fe2000ff3e0ff */
[----:B--2---:R-:W-:-:S04]  /*0c80*/  FADD R36, -R29, R49 ;  /* 0x000000311d247221 */ /* 0x004fc80000000100 */
[----:B------:R-:W-:Y:S01]  /*0c90*/  FFMA R36, R21, R36, R29 ;  /* 0x0000002415247223 */ /* 0x000fe2000000001d */
[----:B------:R-:W-:Y:S01]  /*0ca0*/  IADD3.X R29, R43, R8, RZ, P0, !PT ;  /* 0x000000082b1d7210 */ /* 0x000fe200007fe4ff */
[----:B------:R-:W-:Y:S01]  /*0cb0*/  IMAD.WIDE R52, R32, 0x4, R52 ;  /* 0x0000000420347825 */ /* 0x000fe200078e0234 */
[----:B------:R-:W-:Y:S02]  /*0cc0*/  IADD3.X R45, R46, UR7, RZ, P1, !PT ;  /* 0x000000072e2d7c10 */ /* 0x000fe40008ffe4ff */
[C---:B------:R-:W-:Y:S01]  /*0cd0*/  SHF.L.U64.HI R29, R62.reuse, 0x2, R29 ;  /* 0x000000023e1d7819 */ /* 0x040fe2000001021d */
[----:B------:R-:W-:Y:S01]  /*0ce0*/  IMAD.SHL.U32 R62, R62, 0x4, RZ ;  /* 0x000000043e3e7824 */ /* 0x000fe200078e00ff */
[----:B------:R-:W-:Y:S01]  /*0cf0*/  IADD3 R46, P1, R18, UR6, RZ ;  /* 0x00000006122e7c10 */ /* 0x000fe2000ff3e0ff */
[----:B------:R0:W2:Y:S01]  /*0d00*/  LDG.E.EL R25, desc[UR4][R52.64] ;  /* 0x0000000434197981 */ /* 0x0000a2000c2e1900 */
[----:B------:R-:W-:Y:S02]  /*0d10*/  LEA.HI R18, R57, R57, RZ, 0x8 ;  /* 0x0000003939127211 */ /* 0x000fe400078f40ff */
[----:B------:R-:W-:-:S02]  /*0d20*/  IADD3.X R47, R54, UR7, RZ, P1, !PT ;  /* 0x00000007362f7c10 */ /* 0x000fc40008ffe4ff */
[----:B------:R-:W-:Y:S02]  /*0d30*/  IADD3.X R49, R27, UR7, RZ, P2, !PT ;  /* 0x000000071b317c10 */ /* 0x000fe400097fe4ff */
[----:B------:R-:W-:Y:S01]  /*0d40*/  LOP3.LUT R18, R18, 0xffff00, RZ, 0xc0, !PT ;  /* 0x00ffff0012127812 */ /* 0x000fe200078ec0ff */
[----:B-----5:R-:W-:Y:S01]  /*0d50*/  FADD R27, -R16, R34 ;  /* 0x00000022101b7221 */ /* 0x020fe20000000100 */
[----:B0-----:R-:W-:Y:S01]  /*0d60*/  IMAD.WIDE R52, R32, 0x4, R44 ;  /* 0x0000000420347825 */ /* 0x001fe200078e022c */
[----:B------:R-:W-:-:S03]  /*0d70*/  IADD3 R44, P0, R62, UR6, RZ ;  /* 0x000000063e2c7c10 */ /* 0x000fc6000ff1e0ff */
[----:B------:R-:W-:Y:S01]  /*0d80*/  FFMA R27, R22, R27, R16 ;  /* 0x0000001b161b7223 */ /* 0x000fe20000000010 */
[----:B------:R-:W-:Y:S01]  /*0d90*/  IADD3 R16, P1, R6, R37, RZ ;  /* 0x0000002506107210 */ /* 0x000fe20007f3e0ff */
[C---:B------:R-:W-:Y:S01]  /*0da0*/  IMAD.WIDE R46, R32.reuse, 0x4, R46 ;  /* 0x00000004202e7825 */ /* 0x040fe200078e022e */
[----:B------:R-:W-:Y:S01]  /*0db0*/  IADD3.X R45, R29, UR7, RZ, P0, !PT ;  /* 0x000000071d2d7c10 */ /* 0x000fe200087fe4ff */
[----:B------:R-:W5:Y:S02]  /*0dc0*/  LDG.E.EL R19, desc[UR4][R52.64] ;  /* 0x0000000434137981 */ /* 0x000f64000c2e1900 */
[C---:B------:R-:W-:Y:S02]  /*0dd0*/  IMAD.IADD R54, R57.reuse, 0x1, -R18 ;  /* 0x0000000139367824 */ /* 0x040fe400078e0a12 */
[----:B------:R-:W-:Y:S01]  /*0de0*/  IMAD.SHL.U32 R57, R57, 0x100, RZ ;  /* 0x0000010039397824 */ /* 0x000fe200078e00ff */
[----:B------:R0:W2:Y:S01]  /*0df0*/  LDG.E.EL R18, desc[UR4][R46.64] ;  /* 0x000000042e127981 */ /* 0x0000a2000c2e1900 */
[----:B------:R-:W-:-:S04]  /*0e00*/  IMAD.WIDE R48, R32, 0x4, R48 ;  /* 0x0000000420307825 */ /* 0x000fc800078e0230 */
[----:B------:R-:W-:-:S04]  /*0e10*/  IMAD.WIDE R44, R57, 0x4, R44 ;  /* 0x00000004392c7825 */ /* 0x000fc800078e022c */
[----:B----4-:R-:W-:Y:S01]  /*0e20*/  FADD R32, -R17, R55 ;  /* 0x0000003711207221 */ /* 0x010fe20000000100 */
[----:B------:R1:W5:Y:S01]  /*0e30*/  LDG.E.EL R53, desc[UR4][R48.64] ;  /* 0x0000000430357981 */ /* 0x000362000c2e1900 */
[C---:B0-----:R-:W-:Y:S01]  /*0e40*/  IMAD.SHL.U32 R46, R16.reuse, 0x4, RZ ;  /* 0x00000004102e7824 */ /* 0x041fe200078e00ff */
[----:B------:R-:W-:Y:S02]  /*0e50*/  IADD3.X R47, R24, R43, RZ, P1, !PT ;  /* 0x0000002b182f7210 */ /* 0x000fe40000ffe4ff */
[----:B------:R0:W4:Y:S01]  /*0e60*/  LDG.E.EL R55, desc[UR4][R44.64] ;  /* 0x000000042c377981 */ /* 0x000122000c2e1900 */
[----:B------:R-:W-:Y:S02]  /*0e70*/  IADD3 R59, P0, R37, R4, RZ ;  /* 0x00000004253b7210 */ /* 0x000fe40007f1e0ff */
[----:B-1----:R-:W-:Y:S02]  /*0e80*/  SHF.L.U64.HI R49, R16, 0x2, R47 ;  /* 0x0000000210317819 */ /* 0x002fe4000001022f */
[----:B0-----:R-:W-:Y:S01]  /*0e90*/  IADD3 R44, P2, R46, UR8, RZ ;  /* 0x000000082e2c7c10 */ /* 0x001fe2000ff5e0ff */
[----:B------:R-:W-:Y:S01]  /*0ea0*/  IMAD.X R34, R43, 0x1, R5, P0 ;  /* 0x000000012b227824 */ /* 0x000fe200000e0605 */
[----:B------:R-:W-:Y:S01]  /*0eb0*/  LEA.HI R47, R61, R2, RZ, 0x12 ;  /* 0x000000023d2f7211 */ /* 0x000fe200078f90ff */
[----:B------:R-:W-:Y:S01]  /*0ec0*/  IMAD.SHL.U32 R54, R54, 0x100, RZ ;  /* 0x0000010036367824 */ /* 0x000fe200078e00ff */
[----:B------:R-:W-:-:S02]  /*0ed0*/  IADD3.X R45, R49, UR9, RZ, P2, !PT ;  /* 0x00000009312d7c10 */ /* 0x000fc400097fe4ff */
[----:B------:R-:W-:Y:S01]  /*0ee0*/  IADD3 R62, P0, R62, UR8, RZ ;  /* 0x000000083e3e7c10 */ /* 0x000fe2000ff1e0ff */
[----:B------:R-:W-:Y:S01]  /*0ef0*/  FADD R51, -R31, R51 ;  /* 0x000000331f337221 */ /* 0x000fe20000000100 */
[----:B------:R-:W-:Y:S01]  /*0f00*/  LOP3.LUT R48, R47, 0xfffc0000, RZ, 0xc0, !PT ;  /* 0xfffc00002f307812 */ /* 0x000fe200078ec0ff */
[----:B------:R-:W-:Y:S01]  /*0f10*/  IMAD.WIDE R44, R54, 0x4, R44 ;  /* 0x00000004362c7825 */ /* 0x000fe200078e022c */
[----:B------:R-:W-:Y:S02]  /*0f20*/  IADD3.X R63, R29, UR9, RZ, P0, !PT ;  /* 0x000000091d3f7c10 */ /* 0x000fe400087fe4ff */
[----:B------:R-:W-:Y:S01]  /*0f30*/  IADD3 R58, P0, R11, R37, RZ ;  /* 0x000000250b3a7210 */ /* 0x000fe20007f1e0ff */
[----:B------:R-:W-:Y:S01]  /*0f40*/  FFMA R31, R20, R51, R31 ;  /* 0x00000033141f7223 */ /* 0x000fe2000000001f */
[----:B------:R-:W-:Y:S01]  /*0f50*/  SHF.L.U64.HI R51, R59, 0x2, R34 ;  /* 0x000000023b337819 */ /* 0x000fe20000010222 */
[----:B------:R-:W-:-:S04]  /*0f60*/  IMAD.WIDE R44, R48, 0x4, R44 ;  /* 0x00000004302c7825 */ /* 0x000fc800078e022c */
[----:B------:R-:W-:Y:S01]  /*0f70*/  FFMA R32, R23, R32, R17 ;  /* 0x0000002017207223 */ /* 0x000fe20000000011 */
[----:B------:R-:W-:Y:S01]  /*0f80*/  SHF.L.U32 R56, R58, 0x2, RZ ;  /* 0x000000023a387819 */ /* 0x000fe200000006ff */
[----:B------:R-:W-:Y:S02]  /*0f90*/  IMAD.SHL.U32 R59, R59, 0x4, RZ ;  /* 0x000000043b3b7824 */ /* 0x000fe400078e00ff */
[----:B------:R-:W-:Y:S01]  /*0fa0*/  IMAD.X R65, R14, 0x1, R43, P0 ;  /* 0x000000010e417824 */ /* 0x000fe200000e062b */
[----:B------:R-:W-:Y:S01]  /*0fb0*/  SHF.R.S32.HI R17, RZ, 0x1f, R2 ;  /* 0x0000001fff117819 */ /* 0x000fe20000011402 */
[----:B------:R0:W2:Y:S01]  /*0fc0*/  LDG.E.EL R29, desc[UR4][R44.64] ;  /* 0x000000042c1d7981 */ /* 0x0000a2000c2e1900 */
[----:B------:R-:W-:Y:S02]  /*0fd0*/  IADD3 R60, P1, R59, UR8, RZ ;  /* 0x000000083b3c7c10 */ /* 0x000fe4000ff3e0ff */
[----:B------:R-:W-:Y:S02]  /*0fe0*/  SHF.L.U64.HI R58, R58, 0x2, R65 ;  /* 0x000000023a3a7819 */ /* 0x000fe40000010241 */
[----:B------:R-:W-:Y:S01]  /*0ff0*/  LEA.HI R17, R17, R2, RZ, 0x12 ;  /* 0x0000000211117211 */ /* 0x000fe200078f90ff */
[----:B------:R-:W-:Y:S01]  /*1000*/  IMAD.WIDE R62, R54, 0x4, R62 ;  /* 0x00000004363e7825 */ /* 0x000fe200078e023e */
[----:B0-----:R-:W-:-:S02]  /*1010*/  IADD3 R44, P0, R56, UR8, RZ ;  /* 0x00000008382c7c10 */ /* 0x001fc4000ff1e0ff */
[----:B------:R-:W-:Y:S02]  /*1020*/  IADD3.X R61, R51, UR9, RZ, P1, !PT ;  /* 0x00000009333d7c10 */ /* 0x000fe40008ffe4ff */
[----:B------:R-:W-:Y:S02]  /*1030*/  IADD3.X R45, R58, UR9, RZ, P0, !PT ;  /* 0x000000093a2d7c10 */ /* 0x000fe400087fe4ff */
[----:B------:R-:W-:Y:S01]  /*1040*/  LOP3.LUT R17, R17, 0xfffc0000, RZ, 0xc0, !PT ;  /* 0xfffc000011117812 */ /* 0x000fe200078ec0ff */
[----:B------:R-:W-:-:S04]  /*1050*/  IMAD.WIDE R60, R54, 0x4, R60 ;  /* 0x00000004363c7825 */ /* 0x000fc800078e023c */
[----:B------:R-:W-:-:S04]  /*1060*/  IMAD.WIDE R44, R54, 0x4, R44 ;  /* 0x00000004362c7825 */ /* 0x000fc800078e022c */
[----:B------:R-:W-:-:S04]  /*1070*/  IMAD.WIDE R62, R17, 0x4, R62 ;  /* 0x00000004113e7825 */ /* 0x000fc800078e023e */
[----:B------:R-:W-:Y:S01]  /*1080*/  IMAD.WIDE R60, R17, 0x4, R60 ;  /* 0x00000004113c7825 */ /* 0x000fe200078e023c */
[----:B------:R-:W2:Y:S03]  /*1090*/  LDG.E.EL R34, desc[UR4][R62.64] ;  /* 0x000000043e227981 */ /* 0x000ea6000c2e1900 */
[----:B------:R-:W-:Y:S01]  /*10a0*/  IMAD.WIDE R44, R48, 0x4, R44 ;  /* 0x00000004302c7825 */ /* 0x000fe200078e022c */
[----:B------:R-:W3:Y:S04]  /*10b0*/  LDG.E.EL R16, desc[UR4][R60.64] ;  /* 0x000000043c107981 */ /* 0x000ee8000c2e1900 */
[----:B------:R0:W3:Y:S02]  /*10c0*/  LDG.E.EL R52, desc[UR4][R44.64] ;  /* 0x000000042c347981 */ /* 0x0000e4000c2e1900 */
[----:B0-----:R-:W-:-:S04]  /*10d0*/  IADD3 R44, P0, R59, UR6, RZ ;  /* 0x000000063b2c7c10 */ /* 0x001fc8000ff1e0ff */
[----:B------:R-:W-:-:S03]  /*10e0*/  IADD3.X R45, R51, UR7, RZ, P0, !PT ;  /* 0x00000007332d7c10 */ /* 0x000fc600087fe4ff */
[----:B------:R-:W-:-:S05]  /*10f0*/  IMAD.WIDE R44, R57, 0x4, R44 ;  /* 0x00000004392c7825 */ /* 0x000fca00078e022c */
[----:B------:R0:W4:Y:S01]  /*1100*/  LDG.E.EL R51, desc[UR4][R44.64] ;  /* 0x000000042c337981 */ /* 0x000122000c2e1900 */
[----:B------:R-:W-:Y:S02]  /*1110*/  IADD3 R60, P1, R56, UR6, RZ ;  /* 0x00000006383c7c10 */ /* 0x000fe4000ff3e0ff */
[----:B0-----:R-:W-:-:S04]  /*1120*/  IADD3 R44, P0, R46, UR6, RZ ;  /* 0x000000062e2c7c10 */ /* 0x001fc8000ff1e0ff */
[----:B------:R-:W-:Y:S02]  /*1130*/  IADD3.X R45, R49, UR7, RZ, P0, !PT ;  /* 0x00000007312d7c10 */ /* 0x000fe400087fe4ff */
[----:B------:R-:W-:Y:S02]  /*1140*/  IADD3 R46, P0, R37, R12, RZ ;  /* 0x0000000c252e7210 */ /* 0x000fe40007f1e0ff */
[----:B------:R-:W-:Y:S01]  /*1150*/  IADD3.X R61, R58, UR7, RZ, P1, !PT ;  /* 0x000000073a3d7c10 */ /* 0x000fe20008ffe4ff */
[----:B------:R-:W-:-:S04]  /*1160*/  IMAD.WIDE R44, R57, 0x4, R44 ;  /* 0x00000004392c7825 */ /* 0x000fc800078e022c */
[----:B------:R-:W-:Y:S01]  /*1170*/  IMAD.X R59, R43, 0x1, R15, P0 ;  /* 0x000000012b3b7824 */ /* 0x000fe200000e060f */
[----:B------:R0:W4:Y:S01]  /*1180*/  LDG.E.EL R56, desc[UR4][R44.64] ;  /* 0x000000042c387981 */ /* 0x000122000c2e1900 */
[----:B------:R-:W-:-:S03]  /*1190*/  IMAD.SHL.U32 R58, R46, 0x4, RZ ;  /* 0x000000042e3a7824 */ /* 0x000fc600078e00ff */
[----:B------:R-:W-:Y:S02]  /*11a0*/  SHF.L.U64.HI R46, R46, 0x2, R59 ;  /* 0x000000022e2e7819 */ /* 0x000fe4000001023b */
[----:B0-----:R-:W-:-:S04]  /*11b0*/  IADD3 R44, P1, R58, UR8, RZ ;  /* 0x000000083a2c7c10 */ /* 0x001fc8000ff3e0ff */
[----:B------:R-:W-:-:S03]  /*11c0*/  IADD3.X R45, R46, UR9, RZ, P1, !PT ;  /* 0x000000092e2d7c10 */ /* 0x000fc60008ffe4ff */
[----:B------:R-:W-:Y:S01]  /*11d0*/  IMAD.WIDE R44, R54, 0x4, R44 ;  /* 0x00000004362c7825 */ /* 0x000fe200078e022c */
[----:B------:R-:W-:-:S03]  /*11e0*/  IADD3 R58, P0, R58, UR6, RZ ;  /* 0x000000063a3a7c10 */ /* 0x000fc6000ff1e0ff */
[----:B------:R-:W-:Y:S01]  /*11f0*/  IMAD.WIDE R44, R17, 0x4, R44 ;  /* 0x00000004112c7825 */ /* 0x000fe200078e022c */
[----:B------:R-:W-:-:S05]  /*1200*/  IADD3.X R59, R46, UR7, RZ, P0, !PT ;  /* 0x000000072e3b7c10 */ /* 0x000fca00087fe4ff */
[----:B------:R0:W4:Y:S01]  /*1210*/  LDG.E.EL R45, desc[UR4][R44.64] ;  /* 0x000000042c2d7981 */ /* 0x000122000c2e1900 */
[----:B------:R-:W-:-:S05]  /*1220*/  IMAD.WIDE R58, R57, 0x4, R58 ;  /* 0x00000004393a7825 */ /* 0x000fca00078e023a */
[----:B------:R1:W4:Y:S01]  /*1230*/  LDG.E.EL R46, desc[UR4][R58.64] ;  /* 0x000000043a2e7981 */ /* 0x000322000c2e1900 */
[----:B------:R-:W-:-:S05]  /*1240*/  IMAD.WIDE R60, R57, 0x4, R60 ;  /* 0x00000004393c7825 */ /* 0x000fca00078e023c */
[----:B------:R-:W4:Y:S01]  /*1250*/  LDG.E.EL R49, desc[UR4][R60.64] ;  /* 0x000000043c317981 */ /* 0x000f22000c2e1900 */
[----:B--2---:R-:W-:-:S04]  /*1260*/  FADD R29, -R34, R29 ;  /* 0x0000001d221d7221 */ /* 0x004fc80000000100 */
[----:B------:R-:W-:Y:S01]  /*1270*/  FFMA R34, R20, R29, R34 ;  /* 0x0000001d14227223 */ /* 0x000fe20000000022 */
[----:B------:R-:W-:Y:S01]  /*1280*/  IADD3 R29, P0, R38, R37, RZ ;  /* 0x00000025261d7210 */ /* 0x000fe20007f1e0ff */
[----:B---3--:R-:W-:-:S04]  /*1290*/  FADD R52, -R16, R52 ;  /* 0x0000003410347221 */ /* 0x008fc80000000100 */
[----:B0-----:R-:W-:Y:S01]  /*12a0*/  FFMA R44, R21, R52, R16 ;  /* 0x00000034152c7223 */ /* 0x001fe20000000010 */
[----:B------:R-:W-:Y:S01]  /*12b0*/  IMAD.X R52, R42, 0x1, R43, P0 ;  /* 0x000000012a347824 */ /* 0x000fe200000e062b */
[----:B------:R-:W-:-:S04]  /*12c0*/  SHF.L.U32 R16, R29, 0x2, RZ ;  /* 0x000000021d107819 */ /* 0x000fc800000006ff */
[----:B------:R-:W-:Y:S02]  /*12d0*/  SHF.L.U64.HI R29, R29, 0x2, R52 ;  /* 0x000000021d1d7819 */ /* 0x000fe40000010234 */
[----:B-1----:R-:W-:-:S04]  /*12e0*/  IADD3 R58, P0, R16, UR8, RZ ;  /* 0x00000008103a7c10 */ /* 0x002fc8000ff1e0ff */
[----:B------:R-:W-:-:S03]  /*12f0*/  IADD3.X R59, R29, UR9, RZ, P0, !PT ;  /* 0x000000091d3b7c10 */ /* 0x000fc600087fe4ff */
[----:B------:R-:W-:-:S04]  /*1300*/  IMAD.WIDE R58, R54, 0x4, R58 ;  /* 0x00000004363a7825 */ /* 0x000fc800078e023a */
[----:B------:R-:W-:-:S05]  /*1310*/  IMAD.WIDE R58, R48, 0x4, R58 ;  /* 0x00000004303a7825 */ /* 0x000fca00078e023a */
[----:B------:R0:W4:Y:S02]  /*1320*/  LDG.E.EL R60, desc[UR4][R58.64] ;  /* 0x000000043a3c7981 */ /* 0x000124000c2e1900 */
[----:B0-----:R-:W-:-:S04]  /*1330*/  IADD3 R58, P0, R16, UR6, RZ ;  /* 0x00000006103a7c10 */ /* 0x001fc8000ff1e0ff */
[----:B------:R-:W-:Y:S01]  /*1340*/  IADD3.X R59, R29, UR7, RZ, P0, !PT ;  /* 0x000000071d3b7c10 */ /* 0x000fe200087fe4ff */
[----:B------:R-:W-:Y:S02]  /*1350*/  FADD R29, -R30, R28 ;  /* 0x0000001c1e1d7221 */ /* 0x000fe40000000100 */
[----:B------:R-:W-:-:S04]  /*1360*/  IMAD.WIDE R58, R57, 0x4, R58 ;  /* 0x00000004393a7825 */ /* 0x000fc800078e023a */
[----:B------:R-:W-:Y:S01]  /*1370*/  FFMA R16, R20, R29, R30 ;  /* 0x0000001d14107223 */ /* 0x000fe2000000001e */
[----:B------:R-:W-:Y:S01]  /*1380*/  IADD3 R29, P0, R37, R13, RZ ;  /* 0x0000000d251d7210 */ /* 0x000fe20007f1e0ff */
[----:B------:R0:W2:Y:S04]  /*1390*/  LDG.E.EL R52, desc[UR4][R58.64] ;  /* 0x000000043a347981 */ /* 0x0000a8000c2e1900 */
[----:B------:R-:W-:Y:S02]  /*13a0*/  IMAD.X R28, R43, 0x1, R35, P0 ;  /* 0x000000012b1c7824 */ /* 0x000fe400000e0623 */
[----:B0-----:R-:W-:-:S03]  /*13b0*/  IMAD.SHL.U32 R58, R29, 0x4, RZ ;  /* 0x000000041d3a7824 */ /* 0x001fc600078e00ff */
[----:B------:R-:W-:Y:S01]  /*13c0*/  SHF.L.U64.HI R29, R29, 0x2, R28 ;  /* 0x000000021d1d7819 */ /* 0x000fe2000001021c */
[----:B----4-:R-:W-:-:S04]  /*13d0*/  FADD R60, -R45, R60 ;  /* 0x0000003c2d3c7221 */ /* 0x010fc80000000100 */
[----:B------:R-:W-:Y:S01]  /*13e0*/  FFMA R45, R22, R60, R45 ;  /* 0x0000003c162d7223 */ /* 0x000fe2000000002d */
[----:B------:R-:W-:-:S04]  /*13f0*/  IADD3 R60, P0, R58, UR8, RZ ;  /* 0x000000083a3c7c10 */ /* 0x000fc8000ff1e0ff */
[----:B------:R-:W-:Y:S02]  /*1400*/  IADD3.X R61, R29, UR9, RZ, P0, !PT ;  /* 0x000000091d3d7c10 */ /* 0x000fe400087fe4ff */
[----:B------:R-:W-:Y:S01]  /*1410*/  IADD3 R28, P0, R39, R37, RZ ;  /* 0x00000025271c7210 */ /* 0x000fe20007f1e0ff */
[----:B------:R-:W-:-:S04]  /*1420*/  IMAD.WIDE R60, R54, 0x4, R60 ;  /* 0x00000004363c7825 */ /* 0x000fc800078e023c */
[----:B------:R-:W-:Y:S02]  /*1430*/  IMAD.X R43, R50, 0x1, R43, P0 ;  /* 0x00000001322b7824 */ /* 0x000fe400000e062b */
[----:B------:R-:W-:-:S03]  /*1440*/  IMAD.WIDE R60, R17, 0x4, R60 ;  /* 0x00000004113c7825 */ /* 0x000fc600078e023c */
[C---:B------:R-:W-:Y:S02]  /*1450*/  SHF.L.U64.HI R30, R28.reuse, 0x2, R43 ;  /* 0x000000021c1e7819 */ /* 0x040fe4000001022b */
[----:B------:R-:W-:Y:S01]  /*1460*/  SHF.L.U32 R28, R28, 0x2, RZ ;  /* 0x000000021c1c7819 */ /* 0x000fe200000006ff */
[----:B------:R0:W3:Y:S03]  /*1470*/  LDG.E.EL R17, desc[UR4][R60.64] ;  /* 0x000000043c117981 */ /* 0x0000e6000c2e1900 */
[----:B0-----:R-:W-:-:S04]  /*1480*/  IADD3 R60, P0, R28, UR8, RZ ;  /* 0x000000081c3c7c10 */ /* 0x001fc8000ff1e0ff */
[----:B------:R-:W-:Y:S02]  /*1490*/  IADD3.X R61, R30, UR9, RZ, P0, !PT ;  /* 0x000000091e3d7c10 */ /* 0x000fe400087fe4ff */
[----:B------:R-:W-:Y:S01]  /*14a0*/  IADD3 R58, P0, R58, UR6, RZ ;  /* 0x000000063a3a7c10 */ /* 0x000fe2000ff1e0ff */
[----:B------:R-:W-:Y:S01]  /*14b0*/  IMAD.WIDE R60, R54, 0x4, R60 ;  /* 0x00000004363c7825 */ /* 0x000fe200078e023c */
[----:B------:R-:W-:Y:S02]  /*14c0*/  IADD3 R28, P1, R28, UR6, RZ ;  /* 0x000000061c1c7c10 */ /* 0x000fe4000ff3e0ff */
[----:B------:R-:W-:Y:S02]  /*14d0*/  IADD3.X R59, R29, UR7, RZ, P0, !PT ;  /* 0x000000071d3b7c10 */ /* 0x000fe400087fe4ff */
[----:B------:R-:W-:Y:S01]  /*14e0*/  IADD3.X R29, R30, UR7, RZ, P1, !PT ;  /* 0x000000071e1d7c10 */ /* 0x000fe20008ffe4ff */
[----:B------:R-:W-:-:S05]  /*14f0*/  IMAD.WIDE R60, R48, 0x4, R60 ;  /* 0x00000004303c7825 */ /* 0x000fca00078e023c */
[----:B------:R0:W3:Y:S02]  /*1500*/  LDG.E.EL R43, desc[UR4][R60.64] ;  /* 0x000000043c2b7981 */ /* 0x0000e4000c2e1900 */
[C---:B0-----:R-:W-:Y:S02]  /*1510*/  IMAD.WIDE R60, R57.reuse, 0x4, R28 ;  /* 0x00000004393c7825 */ /* 0x041fe400078e021c */
[----:B------:R-:W0:Y:S02]  /*1520*/  LDC.64 R28, c[0x0][0x240] ;  /* 0x00009000ff1c7b82 */ /* 0x000e240000000a00 */
[----:B------:R-:W-:Y:S01]  /*1530*/  IMAD.WIDE R58, R57, 0x4, R58 ;  /* 0x00000004393a7825 */ /* 0x000fe200078e023a */
[----:B------:R1:W4:Y:S04]  /*1540*/  LDG.E.EL R37, desc[UR4][R60.64] ;  /* 0x000000043c257981 */ /* 0x000328000c2e1900 */
[----:B------:R0:W4:Y:S01]  /*1550*/  LDG.E.EL R30, desc[UR4][R58.64] ;  /* 0x000000043a1e7981 */ /* 0x000122000c2e1900 */
[----:B------:R-:W-:Y:S01]  /*1560*/  FADD R18, -R25, R18 ;  /* 0x0000001219127221 */ /* 0x000fe20000000100 */
[----:B-1----:R-:W1:Y:S01]  /*1570*/  LDC.64 R60, c[0x0][0x248] ;  /* 0x00009200ff3c7b82 */ /* 0x002e620000000a00 */
[----:B0-----:R-:W-:-:S06]  /*1580*/  IMAD.WIDE R58, R10, 0x8, R28 ;  /* 0x000000080a3a7825 */ /* 0x001fcc00078e021c */
[----:B------:R-:W2:Y:S01]  /*1590*/  LDG.E.EL.64 R58, desc[UR4][R58.64] ;  /* 0x000000043a3a7981 */ /* 0x000ea2000c2e1b00 */
[----:B------:R-:W-:Y:S01]  /*15a0*/  FFMA R18, R22, R18, R25 ;  /* 0x0000001216127223 */ /* 0x000fe20000000019 */
[----:B------:R-:W-:-:S06]  /*15b0*/  IMAD.WIDE R28, R7, 0x8, R28 ;  /* 0x00000008071c7825 */ /* 0x000fcc00078e021c */
[----:B------:R-:W4:Y:S01]  /*15c0*/  LDG.E.EL.64 R28, desc[UR4][R28.64] ;  /* 0x000000041c1c7981 */ /* 0x000f22000c2e1b00 */
[----:B---3--:R-:W-:Y:S01]  /*15d0*/  FADD R62, -R17, R43 ;  /* 0x0000002b113e7221 */ /* 0x008fe20000000100 */
[----:B------:R-:W-:-:S03]  /*15e0*/  FADD R43, -R26, R33 ;  /* 0x000000211a2b7221 */ /* 0x000fc60000000100 */
[----:B------:R-:W-:Y:S01]  /*15f0*/  FFMA R33, R23, R62, R17 ;  /* 0x0000003e17217223 */ /* 0x000fe20000000011 */
[----:B------:R-:W-:Y:S01]  /*1600*/  FFMA R17, R21, R43, R26 ;  /* 0x0000002b15117223 */ /* 0x000fe2000000001a */
[----:B--2---:R-:W-:-:S04]  /*1610*/  SHF.R.U32.HI R43, RZ, 0x1b, R59 ;  /* 0x0000001bff2b7819 */ /* 0x004fc8000001163b */
[----:B------:R-:W-:-:S04]  /*1620*/  LOP3.LUT R43, R43, 0x10, RZ, 0xc0, !PT ;  /* 0x000000102b2b7812 */ /* 0x000fc800078ec0ff */
[----:B------:R-:W-:-:S05]  /*1630*/  IADD3 R43, P0, R58, R43, RZ ;  /* 0x0000002b3a2b7210 */ /* 0x000fca0007f1e0ff */
[----:B------:R-:W-:Y:S01]  /*1640*/  IMAD.X R26, RZ, RZ, R59, P0 ;  /* 0x000000ffff1a7224 */ /* 0x000fe200000e063b */
[----:B------:R-:W-:-:S04]  /*1650*/  LEA R25, P0, R9, UR8, 0x2 ;  /* 0x0000000809197c11 */ /* 0x000fc8000f8010ff */
[C---:B------:R-:W-:Y:S01]  /*1660*/  SHF.L.U64.HI R26, R43.reuse, 0x6, R26 ;  /* 0x000000062b1a7819 */ /* 0x040fe2000001021a */
[----:B------:R-:W-:Y:S01]  /*1670*/  IMAD.SHL.U32 R43, R43, 0x40, RZ ;  /* 0x000000402b2b7824 */ /* 0x000fe200078e00ff */
[----:B------:R-:W-:-:S04]  /*1680*/  LEA.HI.X R8, R9, UR9, R8, 0x2, P0 ;  /* 0x0000000909087c11 */ /* 0x000fc800080f1408 */
[----:B------:R-:W-:-:S05]  /*1690*/  IADD3 R58, P0, R43, R25, RZ ;  /* 0x000000192b3a7210 */ /* 0x000fca0007f1e0ff */
[----:B------:R-:W-:Y:S01]  /*16a0*/  IMAD.X R59, R26, 0x1, R8, P0 ;  /* 0x000000011a3b7824 */ /* 0x000fe200000e0608 */
[----:B------:R-:W-:Y:S01]  /*16b0*/  LEA R9, P0, R6, UR8, 0x2 ;  /* 0x0000000806097c11 */ /* 0x000fe2000f8010ff */
[----:B-1----:R-:W-:-:S03]  /*16c0*/  IMAD.WIDE R62, R10, 0x4, R60 ;  /* 0x000000040a3e7825 */ /* 0x002fc600078e023c */
[----:B------:R-:W-:Y:S02]  /*16d0*/  LEA.HI.X R24, R6, UR9, R24, 0x2, P0 ;  /* 0x0000000906187c11 */ /* 0x000fe400080f1418 */
[----:B------:R-:W-:Y:S01]  /*16e0*/  IADD3 R6, P0, R9, R43, RZ ;  /* 0x0000002b09067210 */ /* 0x000fe20007f1e0ff */
[----:B------:R-:W-:Y:S01]  /*16f0*/  IMAD.WIDE R60, R7, 0x4, R60 ;  /* 0x00000004073c7825 */ /* 0x000fe200078e023c */
[----:B------:R0:W2:Y:S02]  /*1700*/  LDG.E.EL R10, desc[UR4][R62.64] ;  /* 0x000000043e0a7981 */ /* 0x0000a4000c2e1900 */
[----:B------:R-:W-:Y:S01]  /*1710*/  IADD3.X R7, R24, R26, RZ, P0, !PT ;  /* 0x0000001a18077210 */ /* 0x000fe200007fe4ff */
[----:B------:R-:W-:-:S04]  /*1720*/  IMAD.WIDE R58, R0, 0x4, R58 ;  /* 0x00000004003a7825 */ /* 0x000fc800078e023a */
[----:B------:R-:W-:Y:S01]  /*1730*/  FADD R56, -R55, R56 ;  /* 0x0000003837387221 */ /* 0x000fe20000000100 */
[----:B------:R-:W3:Y:S01]  /*1740*/  LDG.E.EL R60, desc[UR4][R60.64] ;  /* 0x000000043c3c7981 */ /* 0x000ee2000c2e1900 */
[----:B------:R-:W-:-:S04]  /*1750*/  IMAD.WIDE R6, R0, 0x4, R6 ;  /* 0x0000000400067825 */ /* 0x000fc800078e0206 */
[----:B------:R-:W-:-:S04]  /*1760*/  IMAD.WIDE R58, R41, 0x4, R58 ;  /* 0x00000004293a7825 */ /* 0x000fc800078e023a */
[----:B------:R-:W-:Y:S01]  /*1770*/  IMAD.WIDE R6, R41, 0x4, R6 ;  /* 0x0000000429067825 */ /* 0x000fe200078e0206 */
[----:B------:R-:W0:Y:S05]  /*1780*/  LDG.E.EL R57, desc[UR4][R58.64] ;  /* 0x000000043a397981 */ /* 0x000e2a000c2e1900 */
[----:B------:R-:W0:Y:S02]  /*1790*/  LDG.E.EL R6, desc[UR4][R6.64] ;  /* 0x0000000406067981 */ /* 0x000e24000c2e1900 */
[----:B0-----:R-:W-:Y:S01]  /*17a0*/  FADD R62, -R57, R6 ;  /* 0x00000006393e7221 */ /* 0x001fe20000000100 */
[----:B------:R-:W-:-:S04]  /*17b0*/  LEA R6, P0, R4, UR8, 0x2 ;  /* 0x0000000804067c11 */ /* 0x000fc8000f8010ff */
[----:B------:R-:W-:Y:S02]  /*17c0*/  LEA.HI.X R7, R4, UR9, R5, 0x2, P0 ;  /* 0x0000000904077c11 */ /* 0x000fe400080f1405 */
[----:B------:R-:W-:-:S05]  /*17d0*/  IADD3 R4, P0, R6, R43, RZ ;  /* 0x0000002b06047210 */ /* 0x000fca0007f1e0ff */
[----:B------:R-:W-:Y:S02]  /*17e0*/  IMAD.X R5, R7, 0x1, R26, P0 ;  /* 0x0000000107057824 */ /* 0x000fe400000e061a */
[----:B------:R-:W-:-:S04]  /*17f0*/  IMAD.WIDE R4, R0, 0x4, R4 ;  /* 0x0000000400047825 */ /* 0x000fc800078e0204 */
[----:B------:R-:W-:Y:S01]  /*1800*/  FFMA R57, R20, R62, R57 ;  /* 0x0000003e14397223 */ /* 0x000fe20000000039 */
[----:B-----5:R-:W-:Y:S01]  /*1810*/  FADD R62, -R19, R53 ;  /* 0x00000035133e7221 */ /* 0x020fe20000000100 */
[----:B------:R-:W-:Y:S01]  /*1820*/  LEA R53, P0, R11, UR8, 0x2 ;  /* 0x000000080b357c11 */ /* 0x000fe2000f8010ff */
[----:B------:R-:W-:-:S03]  /*1830*/  IMAD.WIDE R4, R41, 0x4, R4 ;  /* 0x0000000429047825 */ /* 0x000fc600078e0204 */
[----:B------:R-:W-:Y:S02]  /*1840*/  LEA.HI.X R11, R11, UR9, R14, 0x2, P0 ;  /* 0x000000090b0b7c11 */ /* 0x000fe400080f140e */
[----:B------:R0:W5:Y:S02]  /*1850*/  LDG.E.EL R58, desc[UR4][R4.64] ;  /* 0x00000004043a7981 */ /* 0x000164000c2e1900 */
[----:B0-----:R-:W-:-:S05]  /*1860*/  IADD3 R4, P0, R53, R43, RZ ;  /* 0x0000002b35047210 */ /* 0x001fca0007f1e0ff */
[----:B------:R-:W-:Y:S02]  /*1870*/  IMAD.X R5, R11, 0x1, R26, P0 ;  /* 0x000000010b057824 */ /* 0x000fe400000e061a */
[----:B------:R-:W-:Y:S01]  /*1880*/  IMAD.WIDE R4, R0, 0x4, R4 ;  /* 0x0000000400047825 */ /* 0x000fe200078e0204 */
[----:B------:R-:W-:-:S03]  /*1890*/  LEA R14, P0, R12, UR8, 0x2 ;  /* 0x000000080c0e7c11 */ /* 0x000fc6000f8010ff */
[----:B------:R-:W-:Y:S01]  /*18a0*/  IMAD.WIDE R4, R41, 0x4, R4 ;  /* 0x0000000429047825 */ /* 0x000fe200078e0204 */
[----:B------:R-:W-:-:S04]  /*18b0*/  LEA.HI.X R12, R12, UR9, R15, 0x2, P0 ;  /* 0x000000090c0c7c11 */ /* 0x000fc800080f140f */
[----:B------:R0:W5:Y:S02]  /*18c0*/  LDG.E.EL R59, desc[UR4][R4.64] ;  /* 0x00000004043b7981 */ /* 0x000164000c2e1900 */
[----:B0-----:R-:W-:-:S05]  /*18d0*/  IADD3 R4, P0, R14, R43, RZ ;  /* 0x0000002b0e047210 */ /* 0x001fca0007f1e0ff */
[----:B------:R-:W-:Y:S02]  /*18e0*/  IMAD.X R5, R12, 0x1, R26, P0 ;  /* 0x000000010c057824 */ /* 0x000fe400000e061a */
[----:B------:R-:W-:-:S04]  /*18f0*/  IMAD.WIDE R4, R0, 0x4, R4 ;  /* 0x0000000400047825 */ /* 0x000fc800078e0204 */
[----:B------:R-:W-:Y:S01]  /*1900*/  IMAD.WIDE R4, R41, 0x4, R4 ;  /* 0x0000000429047825 */ /* 0x000fe200078e0204 */
[----:B------:R-:W-:-:S03]  /*1910*/  LEA R15, P0, R38, UR8, 0x2 ;  /* 0x00000008260f7c11 */ /* 0x000fc6000f8010ff */
[----:B------:R-:W-:Y:S02]  /*1920*/  FFMA R19, R23, R62, R19 ;  /* 0x0000003e17137223 */ /* 0x000fe40000000013 */
[----:B------:R0:W2:Y:S01]  /*1930*/  LDG.E.EL R5, desc[UR4][R4.64] ;  /* 0x0000000404057981 */ /* 0x0000a2000c2e1900 */
[----:B------:R-:W-:Y:S02]  /*1940*/  LEA.HI.X R38, R38, UR9, R42, 0x2, P0 ;  /* 0x0000000926267c11 */ /* 0x000fe400080f142a */
[----:B------:R-:W-:Y:S01]  /*1950*/  IADD3 R62, P0, R15, R43, RZ ;  /* 0x0000002b0f3e7210 */ /* 0x000fe20007f1e0ff */
[----:B0-----:R-:W-:Y:S01]  /*1960*/  FFMA R4, R20, R56, R55 ;  /* 0x0000003814047223 */ /* 0x001fe20000000037 */
[----:B----4-:R-:W-:-:S04]  /*1970*/  SHF.R.U32.HI R55, RZ, 0x1b, R29 ;  /* 0x0000001bff377819 */ /* 0x010fc8000001161d */
[----:B------:R-:W-:Y:S02]  /*1980*/  LOP3.LUT R55, R55, 0x10, RZ, 0xc0, !PT ;  /* 0x0000001037377812 */ /* 0x000fe400078ec0ff */
[----:B------:R-:W-:Y:S02]  /*1990*/  IADD3.X R63, R38, R26, RZ, P0, !PT ;  /* 0x0000001a263f7210 */ /* 0x000fe400007fe4ff */
[----:B------:R-:W-:-:S05]  /*19a0*/  IADD3 R56, P0, R28, R55, RZ ;  /* 0x000000371c387210 */ /* 0x000fca0007f1e0ff */
[----:B------:R-:W-:Y:S02]  /*19b0*/  IMAD.X R29, RZ, RZ, R29, P0 ;  /* 0x000000ffff1d7224 */ /* 0x000fe400000e061d */
[----:B------:R-:W-:-:S03]  /*19c0*/  IMAD.SHL.U32 R55, R56, 0x40, RZ ;  /* 0x0000004038377824 */ /* 0x000fc600078e00ff */
[----:B------:R-:W-:Y:S02]  /*19d0*/  SHF.L.U64.HI R56, R56, 0x6, R29 ;  /* 0x0000000638387819 */ /* 0x000fe4000001021d */
[----:B------:R-:W-:Y:S01]  /*19e0*/  IADD3 R28, P0, R9, R55, RZ ;  /* 0x00000037091c7210 */ /* 0x000fe20007f1e0ff */
[----:B------:R-:W-:-:S04]  /*19f0*/  IMAD.WIDE R62, R0, 0x4, R62 ;  /* 0x00000004003e7825 */ /* 0x000fc800078e023e */
[----:B------:R-:W-:Y:S01]  /*1a00*/  IMAD.X R29, R24, 0x1, R56, P0 ;  /* 0x00000001181d7824 */ /* 0x000fe200000e0638 */
[----:B------:R-:W-:Y:S01]  /*1a10*/  LEA R9, P0, R13, UR8, 0x2 ;  /* 0x000000080d097c11 */ /* 0x000fe2000f8010ff */
[----:B------:R-:W-:-:S04]  /*1a20*/  IMAD.WIDE R62, R41, 0x4, R62 ;  /* 0x00000004293e7825 */ /* 0x000fc800078e023e */
[----:B------:R-:W-:Y:S01]  /*1a30*/  IMAD.WIDE R28, R54, 0x4, R28 ;  /* 0x00000004361c7825 */ /* 0x000fe200078e021c */
[----:B------:R-:W-:Y:S01]  /*1a40*/  LEA.HI.X R13, R13, UR9, R35, 0x2, P0 ;  /* 0x000000090d0d7c11 */ /* 0x000fe200080f1423 */
[----:B------:R0:W2:Y:S01]  /*1a50*/  LDG.E.EL R42, desc[UR4][R62.64] ;  /* 0x000000043e2a7981 */ /* 0x0000a2000c2e1900 */
[----:B------:R-:W-:Y:S01]  /*1a60*/  LEA R35, P0, R39, UR8, 0x2 ;  /* 0x0000000827237c11 */ /* 0x000fe2000f8010ff */
[----:B------:R-:W-:-:S03]  /*1a70*/  IMAD.WIDE R28, R48, 0x4, R28 ;  /* 0x00000004301c7825 */ /* 0x000fc600078e021c */
[----:B------:R-:W-:Y:S02]  /*1a80*/  LEA.HI.X R39, R39, UR9, R50, 0x2, P0 ;  /* 0x0000000927277c11 */ /* 0x000fe400080f1432 */
[----:B------:R1:W4:Y:S01]  /*1a90*/  LDG.E.EL R24, desc[UR4][R28.64] ;  /* 0x000000041c187981 */ /* 0x000322000c2e1900 */
[----:B0-----:R-:W-:-:S05]  /*1aa0*/  IADD3 R62, P1, R35, R43, RZ ;  /* 0x0000002b233e7210 */ /* 0x001fca0007f3e0ff */
[----:B------:R-:W-:Y:S01]  /*1ab0*/  IMAD.X R63, R39, 0x1, R26, P1 ;  /* 0x00000001273f7824 */ /* 0x000fe200008e061a */
[----:B-1----:R-:W-:Y:S01]  /*1ac0*/  IADD3 R28, P0, R9, R43, RZ ;  /* 0x0000002b091c7210 */ /* 0x002fe20007f1e0ff */
[----:B------:R-:W-:-:S03]  /*1ad0*/  IMAD.WIDE R62, R0, 0x4, R62 ;  /* 0x00000004003e7825 */ /* 0x000fc600078e023e */
[----:B------:R-:W-:Y:S01]  /*1ae0*/  IADD3.X R29, R13, R26, RZ, P0, !PT ;  /* 0x0000001a0d1d7210 */ /* 0x000fe200007fe4ff */
[----:B------:R-:W-:-:S04]  /*1af0*/  IMAD.WIDE R62, R41, 0x4, R62 ;  /* 0x00000004293e7825 */ /* 0x000fc800078e023e */
[----:B------:R-:W-:Y:S01]  /*1b00*/  IMAD.WIDE R28, R0, 0x4, R28 ;  /* 0x00000004001c7825 */ /* 0x000fe200078e021c */
[----:B------:R0:W3:Y:S01]  /*1b10*/  LDG.E.EL R26, desc[UR4][R62.64] ;  /* 0x000000043e1a7981 */ /* 0x0000e2000c2e1900 */
[----:B------:R-:W-:Y:S02]  /*1b20*/  IADD3 R6, P1, R55, R6, RZ ;  /* 0x0000000637067210 */ /* 0x000fe40007f3e0ff */
[----:B------:R-:W-:Y:S01]  /*1b30*/  IMAD.WIDE R28, R41, 0x4, R28 ;  /* 0x00000004291c7825 */ /* 0x000fe200078e021c */
[----:B------:R-:W-:Y:S02]  /*1b40*/  IADD3 R14, P2, R55, R14, RZ ;  /* 0x0000000e370e7210 */ /* 0x000fe40007f5e0ff */
[----:B0-----:R-:W-:Y:S02]  /*1b50*/  IADD3 R62, P4, R53, R55, RZ ;  /* 0x00000037353e7210 */ /* 0x001fe40007f9e0ff */
[----:B------:R0:W3:Y:S01]  /*1b60*/  LDG.E.EL R0, desc[UR4][R28.64] ;  /* 0x000000041c007981 */ /* 0x0000e2000c2e1900 */
[----:B------:R-:W-:Y:S01]  /*1b70*/  IADD3 R64, P5, R15, R55, RZ ;  /* 0x000000370f407210 */ /* 0x000fe20007fbe0ff */
[----:B------:R-:W-:Y:S01]  /*1b80*/  IMAD.X R7, R56, 0x1, R7, P1 ;  /* 0x0000000138077824 */ /* 0x000fe200008e0607 */
[----:B------:R-:W-:-:S02]  /*1b90*/  IADD3 R66, P3, R55, R9, RZ ;  /* 0x0000000937427210 */ /* 0x000fc40007f7e0ff */
[----:B------:R-:W-:Y:S02]  /*1ba0*/  IADD3 R68, P6, R35, R55, RZ ;  /* 0x0000003723447210 */ /* 0x000fe40007fde0ff */
[----:B------:R-:W-:Y:S02]  /*1bb0*/  IADD3.X R63, R11, R56, RZ, P4, !PT ;  /* 0x000000380b3f7210 */ /* 0x000fe400027fe4ff */
[----:B0-----:R-:W-:Y:S01]  /*1bc0*/  IADD3 R28, P0, R55, R25, RZ ;  /* 0x00000019371c7210 */ /* 0x001fe20007f1e0ff */
[----:B------:R-:W-:Y:S01]  /*1bd0*/  IMAD.X R15, R56, 0x1, R12, P2 ;  /* 0x00000001380f7824 */ /* 0x000fe200010e060c */
[----:B------:R-:W-:Y:S01]  /*1be0*/  IADD3.X R69, R39, R56, RZ, P6, !PT ;  /* 0x0000003827457210 */ /* 0x000fe200037fe4ff */
[----:B------:R-:W-:Y:S02]  /*1bf0*/  IMAD.X R65, R38, 0x1, R56, P5 ;  /* 0x0000000126417824 */ /* 0x000fe400028e0638 */
[C---:B------:R-:W-:Y:S02]  /*1c00*/  IMAD.X R29, R56.reuse, 0x1, R8, P0 ;  /* 0x00000001381d7824 */ /* 0x040fe400000e0608 */
[----:B------:R-:W-:Y:S01]  /*1c10*/  IMAD.X R67, R56, 0x1, R13, P3 ;  /* 0x0000000138437824 */ /* 0x000fe200018e060d */
[----:B------:R-:W0:Y:S01]  /*1c20*/  LDC.64 R8, c[0x0][0x258] ;  /* 0x00009600ff087b82 */ /* 0x000e220000000a00 */
[----:B------:R-:W-:-:S04]  /*1c30*/  IMAD.WIDE R6, R54, 0x4, R6 ;  /* 0x0000000436067825 */ /* 0x000fc800078e0206 */
[----:B------:R-:W-:-:S03]  /*1c40*/  IMAD.WIDE R62, R54, 0x4, R62 ;  /* 0x00000004363e7825 */ /* 0x000fc600078e023e */
[----:B------:R-:W1:Y:S01]  /*1c50*/  LDC.64 R12, c[0x0][0x250] ;  /* 0x00009400ff0c7b82 */ /* 0x000e620000000a00 */
[----:B------:R-:W-:-:S04]  /*1c60*/  IMAD.WIDE R28, R54, 0x4, R28 ;  /* 0x00000004361c7825 */ /* 0x000fc800078e021c */
[----:B------:R-:W-:-:S04]  /*1c70*/  IMAD.WIDE R14, R54, 0x4, R14 ;  /* 0x00000004360e7825 */ /* 0x000fc800078e020e */
[----:B------:R-:W-:-:S04]  /*1c80*/  IMAD.WIDE R64, R54, 0x4, R64 ;  /* 0x0000000436407825 */ /* 0x000fc800078e0240 */
[----:B------:R-:W-:-:S04]  /*1c90*/  IMAD.WIDE R66, R54, 0x4, R66 ;  /* 0x0000000436427825 */ /* 0x000fc800078e0242 */
[----:B------:R-:W-:-:S04]  /*1ca0*/  IMAD.WIDE R68, R54, 0x4, R68 ;  /* 0x0000000436447825 */ /* 0x000fc800078e0244 */
[----:B------:R-:W-:-:S04]  /*1cb0*/  IMAD.WIDE R6, R48, 0x4, R6 ;  /* 0x0000000430067825 */ /* 0x000fc800078e0206 */
[C---:B------:R-:W-:Y:S02]  /*1cc0*/  IMAD.WIDE R62, R48.reuse, 0x4, R62 ;  /* 0x00000004303e7825 */ /* 0x040fe400078e023e */
[----:B------:R0:W4:Y:S02]  /*1cd0*/  LDG.E.EL R6, desc[UR4][R6.64] ;  /* 0x0000000406067981 */ /* 0x000124000c2e1900 */
[C---:B------:R-:W-:Y:S02]  /*1ce0*/  IMAD.WIDE R28, R48.reuse, 0x4, R28 ;  /* 0x00000004301c7825 */ /* 0x040fe400078e021c */
[----:B------:R-:W4:Y:S02]  /*1cf0*/  LDG.E.EL R63, desc[UR4][R62.64] ;  /* 0x000000043e3f7981 */ /* 0x000f24000c2e1900 */
[C---:B------:R-:W-:Y:S02]  /*1d00*/  IMAD.WIDE R14, R48.reuse, 0x4, R14 ;  /* 0x00000004300e7825 */ /* 0x040fe400078e020e */
[----:B------:R-:W4:Y:S02]  /*1d10*/  LDG.E.EL R29, desc[UR4][R28.64] ;  /* 0x000000041c1d7981 */ /* 0x000f24000c2e1900 */
[----:B------:R-:W-:-:S02]  /*1d20*/  IMAD.WIDE R64, R48, 0x4, R64 ;  /* 0x0000000430407825 */ /* 0x000fc400078e0240 */
[----:B------:R0:W4:Y:S02]  /*1d30*/  LDG.E.EL R15, desc[UR4][R14.64] ;  /* 0x000000040e0f7981 */ /* 0x000124000c2e1900 */
[C---:B------:R-:W-:Y:S02]  /*1d40*/  IMAD.WIDE R66, R48.reuse, 0x4, R66 ;  /* 0x0000000430427825 */ /* 0x040fe400078e0242 */
[----:B------:R-:W4:Y:S02]  /*1d50*/  LDG.E.EL R64, desc[UR4][R64.64] ;  /* 0x0000000440407981 */ /* 0x000f24000c2e1900 */
[----:B------:R-:W-:Y:S02]  /*1d60*/  IMAD.WIDE R68, R48, 0x4, R68 ;  /* 0x0000000430447825 */ /* 0x000fe400078e0244 */
[----:B------:R-:W4:Y:S04]  /*1d70*/  LDG.E.EL R66, desc[UR4][R66.64] ;  /* 0x0000000442427981 */ /* 0x000f28000c2e1900 */
[----:B------:R-:W4:Y:S01]  /*1d80*/  LDG.E.EL R69, desc[UR4][R68.64] ;  /* 0x0000000444457981 */ /* 0x000f22000c2e1900 */
[----:B------:R-:W-:-:S02]  /*1d90*/  IMAD.SHL.U32 R47, R47, 0x2, RZ ;  /* 0x000000022f2f7824 */ /* 0x000fc400078e00ff */
[----:B------:R-:W-:-:S03]  /*1da0*/  IMAD.SHL.U32 R40, R40, 0x2, RZ ;  /* 0x0000000228287824 */ /* 0x000fc600078e00ff */
[----:B------:R-:W-:Y:S02]  /*1db0*/  LOP3.LUT R11, R47, 0xfff80000, RZ, 0xc0, !PT ;  /* 0xfff800002f0b7812 */ /* 0x000fe400078ec0ff */
[----:B------:R-:W-:Y:S02]  /*1dc0*/  LOP3.LUT R40, R40, 0xfff80000, RZ, 0xc0, !PT ;  /* 0xfff8000028287812 */ /* 0x000fe400078ec0ff */
[----:B------:R-:W-:Y:S01]  /*1dd0*/  IADD3 R11, R11, R2, -R48 ;  /* 0x000000020b0b7210 */ /* 0x000fe20007ffe830 */
[----:B0-----:R-:W-:Y:S01]  /*1de0*/  FADD R7, -R46, R52 ;  /* 0x000000342e077221 */ /* 0x001fe20000000100 */
[----:B------:R-:W-:Y:S01]  /*1df0*/  IADD3 R41, R40, R3, -R41 ;  /* 0x0000000328297210 */ /* 0x000fe20007ffe829 */
[----:B------:R-:W-:Y:S01]  /*1e00*/  FADD R37, -R30, R37 ;  /* 0x000000251e257221 */ /* 0x000fe20000000100 */
[----:B-----5:R-:W-:-:S04]  /*1e10*/  FADD R59, -R58, R59 ;  /* 0x0000003b3a3b7221 */ /* 0x020fc80000000100 */
[----:B------:R-:W-:Y:S01]  /*1e20*/  FFMA R58, R21, R59, R58 ;  /* 0x0000003b153a7223 */ /* 0x000fe2000000003a */
[----:B--2---:R-:W-:-:S04]  /*1e30*/  FADD R42, -R5, R42 ;  /* 0x0000002a052a7221 */ /* 0x004fc80000000100 */
[----:B------:R-:W-:-:S04]  /*1e40*/  FFMA R2, R22, R42, R5 ;  /* 0x0000002a16027223 */ /* 0x000fc80000000005 */
[----:B------:R-:W-:-:S04]  /*1e50*/  FADD R2, -R27, R2 ;  /* 0x000000021b027221 */ /* 0x000fc80000000100 */
[----:B------:R-:W-:Y:S01]  /*1e60*/  FFMA R14, R10, R2, R27 ;  /* 0x000000020a0e7223 */ /* 0x000fe2000000001b */
[----:B---3--:R-:W-:-:S04]  /*1e70*/  FADD R25, -R0, R26 ;  /* 0x0000001a00197221 */ /* 0x008fc80000000100 */
[----:B------:R-:W-:Y:S01]  /*1e80*/  FFMA R25, R23, R25, R0 ;  /* 0x0000001917197223 */ /* 0x000fe20000000000 */
[----:B----4-:R-:W-:Y:S01]  /*1e90*/  FADD R35, -R6, R63 ;  /* 0x0000003f06237221 */ /* 0x010fe20000000100 */
[----:B------:R-:W-:-:S03]  /*1ea0*/  FADD R24, -R29, R24 ;  /* 0x000000181d187221 */ /* 0x000fc60000000100 */
[----:B------:R-:W-:Y:S01]  /*1eb0*/  FFMA R35, R21, R35, R6 ;  /* 0x0000002315237223 */ /* 0x000fe20000000006 */
[----:B------:R-:W-:Y:S01]  /*1ec0*/  FADD R6, -R51, R49 ;  /* 0x0000003133067221 */ /* 0x000fe20000000100 */
[----:B------:R-:W-:Y:S01]  /*1ed0*/  FFMA R29, R20, R24, R29 ;  /* 0x00000018141d7223 */ /* 0x000fe2000000001d */
[----:B------:R-:W-:Y:S02]  /*1ee0*/  FADD R64, -R15, R64 ;  /* 0x000000400f407221 */ /* 0x000fe40000000100 */
[----:B------:R-:W-:Y:S01]  /*1ef0*/  FFMA R5, R21, R6, R51 ;  /* 0x0000000615057223 */ /* 0x000fe20000000033 */
[----:B-1----:R-:W-:-:S04]  /*1f00*/  IMAD.WIDE R20, R3, 0x4, R12 ;  /* 0x0000000403147825 */ /* 0x002fc800078e020c */
[----:B------:R-:W-:Y:S01]  /*1f10*/  FFMA R0, R22, R64, R15 ;  /* 0x0000004016007223 */ /* 0x000fe2000000000f */
[----:B------:R-:W-:Y:S01]  /*1f20*/  FADD R69, -R66, R69 ;  /* 0x0000004542457221 */ /* 0x000fe20000000100 */
[----:B------:R-:W-:-:S03]  /*1f30*/  FADD R12, -R31, R57 ;  /* 0x000000391f0c7221 */ /* 0x000fc60000000100 */
[----:B------:R-:W-:Y:S01]  /*1f40*/  FFMA R66, R23, R69, R66 ;  /* 0x0000004517427223 */ /* 0x000fe20000000042 */
[----:B------:R-:W-:Y:S01]  /*1f50*/  FADD R13, -R36, R58 ;  /* 0x0000003a240d7221 */ /* 0x000fe20000000100 */
[----:B------:R-:W-:Y:S01]  /*1f60*/  FADD R15, -R32, R25 ;  /* 0x00000019200f7221 */ /* 0x000fe20000000100 */
[----:B------:R-:W-:Y:S01]  /*1f70*/  FADD R29, -R34, R29 ;  /* 0x0000001d221d7221 */ /* 0x000fe20000000100 */
[----:B------:R-:W-:Y:S01]  /*1f80*/  FADD R35, -R44, R35 ;  /* 0x000000232c237221 */ /* 0x000fe20000000100 */
[----:B------:R-:W-:Y:S01]  /*1f90*/  FADD R0, -R45, R0 ;  /* 0x000000002d007221 */ /* 0x000fe20000000100 */
[----:B------:R-:W-:Y:S01]  /*1fa0*/  FADD R66, -R33, R66 ;  /* 0x0000004221427221 */ /* 0x000fe20000000100 */
[----:B------:R-:W-:Y:S01]  /*1fb0*/  FFMA R6, R22, R7, R46 ;  /* 0x0000000716067223 */ /* 0x000fe2000000002e */
[----:B------:R-:W-:Y:S01]  /*1fc0*/  FFMA R7, R23, R37, R30 ;  /* 0x0000002517077223 */ /* 0x000fe2000000001e */
[----:B------:R-:W-:-:S04]  /*1fd0*/  IMAD.WIDE R22, R41, 0x4, R8 ;  /* 0x0000000429167825 */ /* 0x000fc800078e0208 */
[C---:B------:R-:W-:Y:S01]  /*1fe0*/  FFMA R12, R10.reuse, R12, R31 ;  /* 0x0000000c0a0c7223 */ /* 0x040fe2000000001f */
[C---:B------:R-:W-:Y:S01]  /*1ff0*/  FFMA R13, R10.reuse, R13, R36 ;  /* 0x0000000d0a0d7223 */ /* 0x040fe20000000024 */
[----:B------:R-:W-:Y:S01]  /*2000*/  FFMA R15, R10, R15, R32 ;  /* 0x0000000f0a0f7223 */ /* 0x000fe20000000020 */
[----:B------:R-:W-:-:S04]  /*2010*/  IMAD.WIDE R8, R11, 0x4, R8 ;  /* 0x000000040b087825 */ /* 0x000fc800078e0208 */
[C---:B------:R-:W-:Y:S01]  /*2020*/  FFMA R24, R60.reuse, R29, R34 ;  /* 0x0000001d3c187223 */ /* 0x040fe20000000022 */
[C---:B------:R-:W-:Y:S01]  /*2030*/  FFMA R25, R60.reuse, R35, R44 ;  /* 0x000000233c197223 */ /* 0x040fe2000000002c */
[C---:B------:R-:W-:Y:S01]  /*2040*/  FFMA R26, R60.reuse, R0, R45 ;  /* 0x000000003c1a7223 */ /* 0x040fe2000000002d */
[----:B------:R-:W-:Y:S01]  /*2050*/  FFMA R27, R60, R66, R33 ;  /* 0x000000423c1b7223 */ /* 0x000fe20000000021 */
[----:B------:R-:W-:Y:S04]  /*2060*/  STG.E.128 desc[UR4][R20.64], R16 ;  /* 0x0000001014007986 */ /* 0x000fe8000c101d04 */
[----:B------:R-:W-:Y:S04]  /*2070*/  STG.E.128 desc[UR4][R20.64+0x800], R4 ;  /* 0x0008000414007986 */ /* 0x000fe8000c101d04 */
[----:B------:R-:W-:Y:S04]  /*2080*/  STG.E.128 desc[UR4][R22.64], R12 ;  /* 0x0000000c16007986 */ /* 0x000fe8000c101d04 */
[----:B------:R-:W-:Y:S01]  /*2090*/  STG.E.128 desc[UR4][R8.64], R24 ;  /* 0x0000001808007986 */ /* 0x000fe2000c101d04 */
[----:B------:R-:W-:Y:S05]  /*20a0*/  EXIT ;  /* 0x000000000000794d */ /* 0x000fea0003800000 */
.L_x_0:
[----:B------:R-:W-:-:S00]  /*20b0*/  BRA `(.L_x_0) ;  /* 0xfffffffc00fc7947 */ /* 0x000fc0000383ffff */
[----:B------:R-:W-:-:S00]  /*20c0*/  NOP ;  /* 0x0000000000007918 */ /* 0x000fc00000000000 */
        /* <DEDUP_REMOVED lines=11> */
.L_x_1:


//--------------------- .nv.constant0.triton_poi_fused__unsafe_index_add_mul_sub_29 --------------------------
	.section	.nv.constant0.triton_poi_fused__unsafe_index_add_mul_sub_29,"a",@progbits
	.sectionflags	@""
	.align	4
.nv.constant0.triton_poi_fused__unsafe_index_add_mul_sub_29:
	.zero		612
